//
// Generated by NVIDIA NVVM Compiler
//
// Compiler Build ID: CL-36424714
// Cuda compilation tools, release 13.0, V13.0.88
// Based on NVVM 20.0.0
//

.version 9.0
.target sm_100
.address_size 64

	// .globl	_Z20gpu_radix_sort_localPjS_S_jS_jj
// _ZZN3cub18CUB_300001_SM_10006detail4scan16DeviceScanKernelINS2_10policy_hubIjjjjN4cuda3std3__44plusIvEEE10Policy1000EPjSC_NS0_13ScanTileStateIjLb1EEES9_NS1_10InputValueIjSC_EEjjLb0EjEEvT0_T1_T2_iT3_T4_T5_E12temp_storage has been demoted
.global .align 1 .b8 _ZN34_INTERNAL_bdab3dd3_4_k_cu_afa9df7e4cuda3std3__45__cpo5beginE[1];
.global .align 1 .b8 _ZN34_INTERNAL_bdab3dd3_4_k_cu_afa9df7e4cuda3std3__45__cpo3endE[1];
.global .align 1 .b8 _ZN34_INTERNAL_bdab3dd3_4_k_cu_afa9df7e4cuda3std3__45__cpo6cbeginE[1];
.global .align 1 .b8 _ZN34_INTERNAL_bdab3dd3_4_k_cu_afa9df7e4cuda3std3__45__cpo4cendE[1];
.global .align 1 .b8 _ZN34_INTERNAL_bdab3dd3_4_k_cu_afa9df7e4cuda3std3__45__cpo6rbeginE[1];
.global .align 1 .b8 _ZN34_INTERNAL_bdab3dd3_4_k_cu_afa9df7e4cuda3std3__45__cpo4rendE[1];
.global .align 1 .b8 _ZN34_INTERNAL_bdab3dd3_4_k_cu_afa9df7e4cuda3std3__45__cpo7crbeginE[1];
.global .align 1 .b8 _ZN34_INTERNAL_bdab3dd3_4_k_cu_afa9df7e4cuda3std3__45__cpo5crendE[1];
.global .align 1 .b8 _ZN34_INTERNAL_bdab3dd3_4_k_cu_afa9df7e4cuda3std3__436_GLOBAL__N__bdab3dd3_4_k_cu_afa9df7e6ignoreE[1];
.global .align 1 .b8 _ZN34_INTERNAL_bdab3dd3_4_k_cu_afa9df7e4cuda3std3__419piecewise_constructE[1];
.global .align 1 .b8 _ZN34_INTERNAL_bdab3dd3_4_k_cu_afa9df7e4cuda3std3__48in_placeE[1];
.global .align 1 .b8 _ZN34_INTERNAL_bdab3dd3_4_k_cu_afa9df7e4cuda3std3__420unreachable_sentinelE[1];
.global .align 1 .b8 _ZN34_INTERNAL_bdab3dd3_4_k_cu_afa9df7e4cuda3std3__47nulloptE[1];
.global .align 1 .b8 _ZN34_INTERNAL_bdab3dd3_4_k_cu_afa9df7e4cuda3std3__48unexpectE[1];
.global .align 1 .b8 _ZN34_INTERNAL_bdab3dd3_4_k_cu_afa9df7e4cuda3std6ranges3__45__cpo4swapE[1];
.global .align 1 .b8 _ZN34_INTERNAL_bdab3dd3_4_k_cu_afa9df7e4cuda3std6ranges3__45__cpo9iter_moveE[1];
.global .align 1 .b8 _ZN34_INTERNAL_bdab3dd3_4_k_cu_afa9df7e4cuda3std6ranges3__45__cpo5beginE[1];
.global .align 1 .b8 _ZN34_INTERNAL_bdab3dd3_4_k_cu_afa9df7e4cuda3std6ranges3__45__cpo3endE[1];
.global .align 1 .b8 _ZN34_INTERNAL_bdab3dd3_4_k_cu_afa9df7e4cuda3std6ranges3__45__cpo6cbeginE[1];
.global .align 1 .b8 _ZN34_INTERNAL_bdab3dd3_4_k_cu_afa9df7e4cuda3std6ranges3__45__cpo4cendE[1];
.global .align 1 .b8 _ZN34_INTERNAL_bdab3dd3_4_k_cu_afa9df7e4cuda3std6ranges3__45__cpo7advanceE[1];
.global .align 1 .b8 _ZN34_INTERNAL_bdab3dd3_4_k_cu_afa9df7e4cuda3std6ranges3__45__cpo9iter_swapE[1];
.global .align 1 .b8 _ZN34_INTERNAL_bdab3dd3_4_k_cu_afa9df7e4cuda3std6ranges3__45__cpo4nextE[1];
.global .align 1 .b8 _ZN34_INTERNAL_bdab3dd3_4_k_cu_afa9df7e4cuda3std6ranges3__45__cpo4prevE[1];
.global .align 1 .b8 _ZN34_INTERNAL_bdab3dd3_4_k_cu_afa9df7e4cuda3std6ranges3__45__cpo4dataE[1];
.global .align 1 .b8 _ZN34_INTERNAL_bdab3dd3_4_k_cu_afa9df7e4cuda3std6ranges3__45__cpo5cdataE[1];
.global .align 1 .b8 _ZN34_INTERNAL_bdab3dd3_4_k_cu_afa9df7e4cuda3std6ranges3__45__cpo4sizeE[1];
.global .align 1 .b8 _ZN34_INTERNAL_bdab3dd3_4_k_cu_afa9df7e4cuda3std6ranges3__45__cpo5ssizeE[1];
.global .align 1 .b8 _ZN34_INTERNAL_bdab3dd3_4_k_cu_afa9df7e4cuda3std6ranges3__45__cpo8distanceE[1];
.global .align 1 .b8 _ZN34_INTERNAL_bdab3dd3_4_k_cu_afa9df7e6thrust24THRUST_300001_SM_1000_NS6system6detail10sequential3seqE[1];
.global .align 1 .b8 _ZN34_INTERNAL_bdab3dd3_4_k_cu_afa9df7e6thrust24THRUST_300001_SM_1000_NS12placeholders2_1E[1];
.global .align 1 .b8 _ZN34_INTERNAL_bdab3dd3_4_k_cu_afa9df7e6thrust24THRUST_300001_SM_1000_NS12placeholders2_2E[1];
.global .align 1 .b8 _ZN34_INTERNAL_bdab3dd3_4_k_cu_afa9df7e6thrust24THRUST_300001_SM_1000_NS12placeholders2_3E[1];
.global .align 1 .b8 _ZN34_INTERNAL_bdab3dd3_4_k_cu_afa9df7e6thrust24THRUST_300001_SM_1000_NS12placeholders2_4E[1];
.global .align 1 .b8 _ZN34_INTERNAL_bdab3dd3_4_k_cu_afa9df7e6thrust24THRUST_300001_SM_1000_NS12placeholders2_5E[1];
.global .align 1 .b8 _ZN34_INTERNAL_bdab3dd3_4_k_cu_afa9df7e6thrust24THRUST_300001_SM_1000_NS12placeholders2_6E[1];
.global .align 1 .b8 _ZN34_INTERNAL_bdab3dd3_4_k_cu_afa9df7e6thrust24THRUST_300001_SM_1000_NS12placeholders2_7E[1];
.global .align 1 .b8 _ZN34_INTERNAL_bdab3dd3_4_k_cu_afa9df7e6thrust24THRUST_300001_SM_1000_NS12placeholders2_8E[1];
.global .align 1 .b8 _ZN34_INTERNAL_bdab3dd3_4_k_cu_afa9df7e6thrust24THRUST_300001_SM_1000_NS12placeholders2_9E[1];
.global .align 1 .b8 _ZN34_INTERNAL_bdab3dd3_4_k_cu_afa9df7e6thrust24THRUST_300001_SM_1000_NS12placeholders3_10E[1];
.extern .shared .align 16 .b8 shared_memory[];

.visible .entry _Z20gpu_radix_sort_localPjS_S_jS_jj(
	.param .u64 .ptr .align 1 _Z20gpu_radix_sort_localPjS_S_jS_jj_param_0,
	.param .u64 .ptr .align 1 _Z20gpu_radix_sort_localPjS_S_jS_jj_param_1,
	.param .u64 .ptr .align 1 _Z20gpu_radix_sort_localPjS_S_jS_jj_param_2,
	.param .u32 _Z20gpu_radix_sort_localPjS_S_jS_jj_param_3,
	.param .u64 .ptr .align 1 _Z20gpu_radix_sort_localPjS_S_jS_jj_param_4,
	.param .u32 _Z20gpu_radix_sort_localPjS_S_jS_jj_param_5,
	.param .u32 _Z20gpu_radix_sort_localPjS_S_jS_jj_param_6
)
{
	.reg .pred 	%p<30>;
	.reg .b32 	%r<174>;
	.reg .b32 	%f<23>;
	.reg .b64 	%rd<16>;

	ld.param.u64 	%rd2, [_Z20gpu_radix_sort_localPjS_S_jS_jj_param_0];
	ld.param.u64 	%rd3, [_Z20gpu_radix_sort_localPjS_S_jS_jj_param_1];
	ld.param.u64 	%rd4, [_Z20gpu_radix_sort_localPjS_S_jS_jj_param_2];
	ld.param.u32 	%r46, [_Z20gpu_radix_sort_localPjS_S_jS_jj_param_3];
	ld.param.u64 	%rd5, [_Z20gpu_radix_sort_localPjS_S_jS_jj_param_4];
	ld.param.u32 	%r47, [_Z20gpu_radix_sort_localPjS_S_jS_jj_param_5];
	ld.param.u32 	%r48, [_Z20gpu_radix_sort_localPjS_S_jS_jj_param_6];
	mov.u32 	%r1, %tid.x;
	mov.u32 	%r2, %ctaid.x;
	shl.b32 	%r49, %r2, 8;
	add.s32 	%r3, %r49, %r1;
	setp.ge.u32 	%p3, %r3, %r47;
	shl.b32 	%r50, %r1, 2;
	mov.u32 	%r51, shared_memory;
	add.s32 	%r4, %r51, %r50;
	@%p3 bra 	$L__BB0_2;
	cvta.to.global.u64 	%rd6, %rd5;
	mul.wide.u32 	%rd7, %r3, 4;
	add.s64 	%rd8, %rd6, %rd7;
	ld.global.u32 	%r53, [%rd8];
	st.shared.u32 	[%r4], %r53;
	bra.uni 	$L__BB0_3;
$L__BB0_2:
	mov.b32 	%r52, 0;
	st.shared.u32 	[%r4], %r52;
$L__BB0_3:
	shl.b32 	%r55, %r48, 2;
	add.s32 	%r5, %r51, %r55;
	add.s32 	%r6, %r5, %r55;
	add.s32 	%r7, %r6, %r55;
	bar.sync 	0;
	ld.shared.u32 	%r8, [%r4];
	shr.u32 	%r57, %r8, %r46;
	and.b32  	%r9, %r57, 15;
	add.s32 	%r10, %r5, %r50;
	cvt.rn.f32.u32 	%f1, %r48;
	setp.eq.s32 	%p4, %r48, 0;
	selp.f32 	%f2, 0fC1B80000, 0f00000000, %p4;
	mov.b32 	%r59, %f1;
	add.s32 	%r60, %r59, -1060439283;
	and.b32  	%r61, %r60, -8388608;
	sub.s32 	%r62, %r59, %r61;
	mov.b32 	%f3, %r62;
	cvt.rn.f32.s32 	%f4, %r61;
	fma.rn.f32 	%f5, %f4, 0f34000000, %f2;
	add.f32 	%f6, %f3, 0fBF800000;
	fma.rn.f32 	%f7, %f6, 0f3DC6B27F, 0fBE2C7F30;
	fma.rn.f32 	%f8, %f7, %f6, 0f3E2FCF2A;
	fma.rn.f32 	%f9, %f8, %f6, 0fBE374E43;
	fma.rn.f32 	%f10, %f9, %f6, 0f3E520BF4;
	fma.rn.f32 	%f11, %f10, %f6, 0fBE763C8B;
	fma.rn.f32 	%f12, %f11, %f6, 0f3E93BF99;
	fma.rn.f32 	%f13, %f12, %f6, 0fBEB8AA49;
	fma.rn.f32 	%f14, %f13, %f6, 0f3EF6384A;
	fma.rn.f32 	%f15, %f14, %f6, 0fBF38AA3B;
	mul.f32 	%f16, %f6, %f15;
	mul.f32 	%f17, %f6, %f16;
	fma.rn.f32 	%f18, %f6, 0f3FB8AA3B, %f17;
	add.f32 	%f19, %f5, %f18;
	setp.gt.u32 	%p5, %r59, 2139095039;
	fma.rn.f32 	%f20, %f1, 0f7F800000, 0f7F800000;
	selp.f32 	%f21, %f20, %f19, %p5;
	selp.f32 	%f22, 0fFF800000, %f21, %p4;
	cvt.rzi.u32.f32 	%r11, %f22;
	mov.u32 	%r12, %nctaid.x;
	add.s32 	%r13, %r6, %r50;
	and.b32  	%r14, %r11, 3;
	and.b32  	%r15, %r11, -4;
	neg.s32 	%r16, %r15;
	cvta.to.global.u64 	%rd1, %rd4;
	mov.b32 	%r163, 0;
$L__BB0_4:
	setp.ne.s32 	%p6, %r1, 0;
	mov.b32 	%r63, 0;
	st.shared.u32 	[%r10], %r63;
	@%p6 bra 	$L__BB0_6;
	mov.b32 	%r64, 0;
	st.shared.u32 	[%r6], %r64;
$L__BB0_6:
	setp.ge.u32 	%p8, %r3, %r47;
	bar.sync 	0;
	mov.pred 	%p29, 0;
	@%p8 bra 	$L__BB0_8;
	setp.eq.s32 	%p29, %r9, %r163;
	selp.u32 	%r65, 1, 0, %p29;
	st.shared.u32 	[%r10], %r65;
$L__BB0_8:
	setp.eq.s32 	%p9, %r11, 0;
	bar.sync 	0;
	@%p9 bra 	$L__BB0_37;
	setp.lt.u32 	%p10, %r11, 4;
	mov.b32 	%r170, 0;
	@%p10 bra 	$L__BB0_24;
	mov.b32 	%r164, 1;
	mov.u32 	%r165, %r16;
$L__BB0_11:
	add.s32 	%r20, %r164, -1;
	shr.u32 	%r68, %r1, %r20;
	setp.ne.s32 	%p11, %r68, 0;
	@%p11 bra 	$L__BB0_13;
	ld.shared.u32 	%r166, [%r10];
	bra.uni 	$L__BB0_14;
$L__BB0_13:
	ld.shared.u32 	%r69, [%r10];
	mov.b32 	%r70, -4;
	shl.b32 	%r71, %r70, %r20;
	add.s32 	%r72, %r10, %r71;
	ld.shared.u32 	%r73, [%r72];
	add.s32 	%r166, %r73, %r69;
$L__BB0_14:
	bar.sync 	0;
	st.shared.u32 	[%r10], %r166;
	bar.sync 	0;
	shr.u32 	%r74, %r1, %r164;
	setp.eq.s32 	%p12, %r74, 0;
	@%p12 bra 	$L__BB0_16;
	ld.shared.u32 	%r75, [%r10];
	mov.b32 	%r76, -8;
	shl.b32 	%r77, %r76, %r20;
	add.s32 	%r78, %r10, %r77;
	ld.shared.u32 	%r79, [%r78];
	add.s32 	%r167, %r79, %r75;
	bra.uni 	$L__BB0_17;
$L__BB0_16:
	ld.shared.u32 	%r167, [%r10];
$L__BB0_17:
	bar.sync 	0;
	st.shared.u32 	[%r10], %r167;
	bar.sync 	0;
	add.s32 	%r80, %r164, 1;
	shr.u32 	%r81, %r1, %r80;
	setp.eq.s32 	%p13, %r81, 0;
	@%p13 bra 	$L__BB0_19;
	ld.shared.u32 	%r82, [%r10];
	mov.b32 	%r83, -16;
	shl.b32 	%r84, %r83, %r20;
	add.s32 	%r85, %r10, %r84;
	ld.shared.u32 	%r86, [%r85];
	add.s32 	%r168, %r86, %r82;
	bra.uni 	$L__BB0_20;
$L__BB0_19:
	ld.shared.u32 	%r168, [%r10];
$L__BB0_20:
	bar.sync 	0;
	st.shared.u32 	[%r10], %r168;
	bar.sync 	0;
	add.s32 	%r87, %r164, 2;
	shr.u32 	%r88, %r1, %r87;
	setp.eq.s32 	%p14, %r88, 0;
	@%p14 bra 	$L__BB0_22;
	ld.shared.u32 	%r89, [%r10];
	mov.b32 	%r90, -32;
	shl.b32 	%r91, %r90, %r20;
	add.s32 	%r92, %r10, %r91;
	ld.shared.u32 	%r93, [%r92];
	add.s32 	%r169, %r93, %r89;
	bra.uni 	$L__BB0_23;
$L__BB0_22:
	ld.shared.u32 	%r169, [%r10];
$L__BB0_23:
	bar.sync 	0;
	st.shared.u32 	[%r10], %r169;
	bar.sync 	0;
	add.s32 	%r165, %r165, 4;
	add.s32 	%r164, %r164, 4;
	setp.ne.s32 	%p15, %r165, 0;
	mov.u32 	%r170, %r15;
	@%p15 bra 	$L__BB0_11;
$L__BB0_24:
	setp.eq.s32 	%p16, %r14, 0;
	@%p16 bra 	$L__BB0_37;
	shr.u32 	%r94, %r1, %r170;
	setp.eq.s32 	%p17, %r94, 0;
	@%p17 bra 	$L__BB0_27;
	ld.shared.u32 	%r95, [%r10];
	mov.b32 	%r96, -4;
	shl.b32 	%r97, %r96, %r170;
	add.s32 	%r98, %r10, %r97;
	ld.shared.u32 	%r99, [%r98];
	add.s32 	%r171, %r99, %r95;
	bra.uni 	$L__BB0_28;
$L__BB0_27:
	ld.shared.u32 	%r171, [%r10];
$L__BB0_28:
	setp.eq.s32 	%p18, %r14, 1;
	bar.sync 	0;
	st.shared.u32 	[%r10], %r171;
	bar.sync 	0;
	@%p18 bra 	$L__BB0_37;
	add.s32 	%r100, %r170, 1;
	shr.u32 	%r101, %r1, %r100;
	setp.eq.s32 	%p19, %r101, 0;
	@%p19 bra 	$L__BB0_31;
	ld.shared.u32 	%r102, [%r10];
	mov.b32 	%r103, -8;
	shl.b32 	%r104, %r103, %r170;
	add.s32 	%r105, %r10, %r104;
	ld.shared.u32 	%r106, [%r105];
	add.s32 	%r172, %r106, %r102;
	bra.uni 	$L__BB0_32;
$L__BB0_31:
	ld.shared.u32 	%r172, [%r10];
$L__BB0_32:
	setp.eq.s32 	%p20, %r14, 2;
	bar.sync 	0;
	st.shared.u32 	[%r10], %r172;
	bar.sync 	0;
	@%p20 bra 	$L__BB0_37;
	add.s32 	%r107, %r170, 2;
	shr.u32 	%r108, %r1, %r107;
	setp.eq.s32 	%p21, %r108, 0;
	@%p21 bra 	$L__BB0_35;
	ld.shared.u32 	%r109, [%r10];
	mov.b32 	%r110, -16;
	shl.b32 	%r111, %r110, %r170;
	add.s32 	%r112, %r10, %r111;
	ld.shared.u32 	%r113, [%r112];
	add.s32 	%r173, %r113, %r109;
	bra.uni 	$L__BB0_36;
$L__BB0_35:
	ld.shared.u32 	%r173, [%r10];
$L__BB0_36:
	bar.sync 	0;
	st.shared.u32 	[%r10], %r173;
	bar.sync 	0;
$L__BB0_37:
	setp.ne.s32 	%p22, %r1, 0;
	ld.shared.u32 	%r114, [%r10];
	bar.sync 	0;
	st.shared.u32 	[%r10+4], %r114;
	bar.sync 	0;
	@%p22 bra 	$L__BB0_39;
	mov.b32 	%r115, 0;
	st.shared.u32 	[%r5], %r115;
	ld.shared.u32 	%r116, [%r6];
	shl.b32 	%r117, %r163, 2;
	add.s32 	%r118, %r7, %r117;
	st.shared.u32 	[%r118+4], %r116;
	mad.lo.s32 	%r119, %r163, %r12, %r2;
	mul.wide.u32 	%rd9, %r119, 4;
	add.s64 	%rd10, %rd1, %rd9;
	st.global.u32 	[%rd10], %r116;
$L__BB0_39:
	setp.ge.u32 	%p23, %r3, %r47;
	bar.sync 	0;
	not.pred 	%p24, %p29;
	or.pred  	%p25, %p23, %p24;
	@%p25 bra 	$L__BB0_41;
	ld.shared.u32 	%r120, [%r10];
	st.shared.u32 	[%r13+4], %r120;
$L__BB0_41:
	bar.sync 	0;
	add.s32 	%r163, %r163, 1;
	setp.ne.s32 	%p26, %r163, 16;
	@%p26 bra 	$L__BB0_4;
	setp.ne.s32 	%p27, %r1, 0;
	@%p27 bra 	$L__BB0_44;
	mov.b32 	%r121, 0;
	st.shared.u32 	[%r7+68], %r121;
	ld.shared.u32 	%r122, [%r7+4];
	st.shared.u32 	[%r7+72], %r122;
	ld.shared.u32 	%r123, [%r7+8];
	add.s32 	%r124, %r123, %r122;
	st.shared.u32 	[%r7+76], %r124;
	ld.shared.u32 	%r125, [%r7+12];
	add.s32 	%r126, %r125, %r124;
	st.shared.u32 	[%r7+80], %r126;
	ld.shared.u32 	%r127, [%r7+16];
	add.s32 	%r128, %r127, %r126;
	st.shared.u32 	[%r7+84], %r128;
	ld.shared.u32 	%r129, [%r7+20];
	add.s32 	%r130, %r129, %r128;
	st.shared.u32 	[%r7+88], %r130;
	ld.shared.u32 	%r131, [%r7+24];
	add.s32 	%r132, %r131, %r130;
	st.shared.u32 	[%r7+92], %r132;
	ld.shared.u32 	%r133, [%r7+28];
	add.s32 	%r134, %r133, %r132;
	st.shared.u32 	[%r7+96], %r134;
	ld.shared.u32 	%r135, [%r7+32];
	add.s32 	%r136, %r135, %r134;
	st.shared.u32 	[%r7+100], %r136;
	ld.shared.u32 	%r137, [%r7+36];
	add.s32 	%r138, %r137, %r136;
	st.shared.u32 	[%r7+104], %r138;
	ld.shared.u32 	%r139, [%r7+40];
	add.s32 	%r140, %r139, %r138;
	st.shared.u32 	[%r7+108], %r140;
	ld.shared.u32 	%r141, [%r7+44];
	add.s32 	%r142, %r141, %r140;
	st.shared.u32 	[%r7+112], %r142;
	ld.shared.u32 	%r143, [%r7+48];
	add.s32 	%r144, %r143, %r142;
	st.shared.u32 	[%r7+116], %r144;
	ld.shared.u32 	%r145, [%r7+52];
	add.s32 	%r146, %r145, %r144;
	st.shared.u32 	[%r7+120], %r146;
	ld.shared.u32 	%r147, [%r7+56];
	add.s32 	%r148, %r147, %r146;
	st.shared.u32 	[%r7+124], %r148;
	ld.shared.u32 	%r149, [%r7+60];
	add.s32 	%r150, %r149, %r148;
	st.shared.u32 	[%r7+128], %r150;
$L__BB0_44:
	setp.ge.u32 	%p28, %r3, %r47;
	bar.sync 	0;
	@%p28 bra 	$L__BB0_46;
	ld.shared.u32 	%r151, [%r13+4];
	shl.b32 	%r152, %r9, 2;
	add.s32 	%r153, %r7, %r152;
	ld.shared.u32 	%r154, [%r153+68];
	add.s32 	%r155, %r154, %r151;
	bar.sync 	0;
	shl.b32 	%r156, %r155, 2;
	add.s32 	%r158, %r51, %r156;
	st.shared.u32 	[%r158], %r8;
	ld.shared.u32 	%r159, [%r13+4];
	add.s32 	%r160, %r6, %r156;
	st.shared.u32 	[%r160+4], %r159;
	bar.sync 	0;
	ld.shared.u32 	%r161, [%r4];
	cvta.to.global.u64 	%rd11, %rd2;
	mul.wide.u32 	%rd12, %r3, 4;
	add.s64 	%rd13, %rd11, %rd12;
	st.global.u32 	[%rd13], %r161;
	ld.shared.u32 	%r162, [%r13+4];
	cvta.to.global.u64 	%rd14, %rd3;
	add.s64 	%rd15, %rd14, %rd12;
	st.global.u32 	[%rd15], %r162;
$L__BB0_46:
	ret;

}
	// .globl	_Z16gpu_glbl_shufflePjS_S_S_jjj
.visible .entry _Z16gpu_glbl_shufflePjS_S_S_jjj(
	.param .u64 .ptr .align 1 _Z16gpu_glbl_shufflePjS_S_S_jjj_param_0,
	.param .u64 .ptr .align 1 _Z16gpu_glbl_shufflePjS_S_S_jjj_param_1,
	.param .u64 .ptr .align 1 _Z16gpu_glbl_shufflePjS_S_S_jjj_param_2,
	.param .u64 .ptr .align 1 _Z16gpu_glbl_shufflePjS_S_S_jjj_param_3,
	.param .u32 _Z16gpu_glbl_shufflePjS_S_S_jjj_param_4,
	.param .u32 _Z16gpu_glbl_shufflePjS_S_S_jjj_param_5,
	.param .u32 _Z16gpu_glbl_shufflePjS_S_S_jjj_param_6
)
{
	.reg .pred 	%p<2>;
	.reg .b32 	%r<15>;
	.reg .b64 	%rd<16>;

	ld.param.u64 	%rd1, [_Z16gpu_glbl_shufflePjS_S_S_jjj_param_0];
	ld.param.u64 	%rd2, [_Z16gpu_glbl_shufflePjS_S_S_jjj_param_1];
	ld.param.u64 	%rd3, [_Z16gpu_glbl_shufflePjS_S_S_jjj_param_2];
	ld.param.u64 	%rd4, [_Z16gpu_glbl_shufflePjS_S_S_jjj_param_3];
	ld.param.u32 	%r3, [_Z16gpu_glbl_shufflePjS_S_S_jjj_param_4];
	ld.param.u32 	%r4, [_Z16gpu_glbl_shufflePjS_S_S_jjj_param_5];
	ld.param.u32 	%r5, [_Z16gpu_glbl_shufflePjS_S_S_jjj_param_6];
	mov.u32 	%r6, %tid.x;
	mov.u32 	%r1, %ctaid.x;
	mad.lo.s32 	%r2, %r5, %r1, %r6;
	setp.ge.u32 	%p1, %r2, %r4;
	@%p1 bra 	$L__BB1_2;
	cvta.to.global.u64 	%rd5, %rd2;
	cvta.to.global.u64 	%rd6, %rd4;
	cvta.to.global.u64 	%rd7, %rd3;
	cvta.to.global.u64 	%rd8, %rd1;
	mul.wide.u32 	%rd9, %r2, 4;
	add.s64 	%rd10, %rd5, %rd9;
	ld.global.u32 	%r7, [%rd10];
	shr.u32 	%r8, %r7, %r3;
	and.b32  	%r9, %r8, 15;
	add.s64 	%rd11, %rd6, %rd9;
	ld.global.u32 	%r10, [%rd11];
	mov.u32 	%r11, %nctaid.x;
	mad.lo.s32 	%r12, %r9, %r11, %r1;
	mul.wide.u32 	%rd12, %r12, 4;
	add.s64 	%rd13, %rd7, %rd12;
	ld.global.u32 	%r13, [%rd13];
	add.s32 	%r14, %r13, %r10;
	bar.sync 	0;
	mul.wide.u32 	%rd14, %r14, 4;
	add.s64 	%rd15, %rd8, %rd14;
	st.global.u32 	[%rd15], %r7;
$L__BB1_2:
	ret;

}
	// .globl	_ZN3cub18CUB_300001_SM_10006detail11EmptyKernelIvEEvv
.visible .entry _ZN3cub18CUB_300001_SM_10006detail11EmptyKernelIvEEvv()
{


	ret;

}
	// .globl	_ZN3cub18CUB_300001_SM_10006detail4scan20DeviceScanInitKernelINS0_13ScanTileStateIjLb1EEEEEvT_i
.visible .entry _ZN3cub18CUB_300001_SM_10006detail4scan20DeviceScanInitKernelINS0_13ScanTileStateIjLb1EEEEEvT_i(
	.param .align 8 .b8 _ZN3cub18CUB_300001_SM_10006detail4scan20DeviceScanInitKernelINS0_13ScanTileStateIjLb1EEEEEvT_i_param_0[8],
	.param .u32 _ZN3cub18CUB_300001_SM_10006detail4scan20DeviceScanInitKernelINS0_13ScanTileStateIjLb1EEEEEvT_i_param_1
)
{
	.reg .pred 	%p<5>;
	.reg .b32 	%r<10>;
	.reg .b64 	%rd<7>;

	ld.param.u64 	%rd2, [_ZN3cub18CUB_300001_SM_10006detail4scan20DeviceScanInitKernelINS0_13ScanTileStateIjLb1EEEEEvT_i_param_0];
	ld.param.u32 	%r4, [_ZN3cub18CUB_300001_SM_10006detail4scan20DeviceScanInitKernelINS0_13ScanTileStateIjLb1EEEEEvT_i_param_1];
	cvta.to.global.u64 	%rd1, %rd2;
	mov.u32 	%r1, %ctaid.x;
	mov.u32 	%r5, %ntid.x;
	mov.u32 	%r2, %tid.x;
	mad.lo.s32 	%r3, %r1, %r5, %r2;
	setp.ge.s32 	%p1, %r3, %r4;
	@%p1 bra 	$L__BB3_2;
	mul.wide.s32 	%rd3, %r3, 8;
	add.s64 	%rd4, %rd1, %rd3;
	mov.b32 	%r6, 0;
	mov.b32 	%r7, 99;
	st.global.v2.u32 	[%rd4+256], {%r7, %r6};
$L__BB3_2:
	setp.ne.s32 	%p2, %r1, 0;
	setp.gt.u32 	%p3, %r2, 31;
	or.pred  	%p4, %p2, %p3;
	@%p4 bra 	$L__BB3_4;
	mul.wide.u32 	%rd5, %r2, 8;
	add.s64 	%rd6, %rd1, %rd5;
	mov.b32 	%r9, 0;
	st.global.v2.u32 	[%rd6], {%r9, %r9};
$L__BB3_4:
	ret;

}
	// .globl	_ZN3cub18CUB_300001_SM_10006detail4scan16DeviceScanKernelINS2_10policy_hubIjjjjN4cuda3std3__44plusIvEEE10Policy1000EPjSC_NS0_13ScanTileStateIjLb1EEES9_NS1_10InputValueIjSC_EEjjLb0EjEEvT0_T1_T2_iT3_T4_T5_
.visible .entry _ZN3cub18CUB_300001_SM_10006detail4scan16DeviceScanKernelINS2_10policy_hubIjjjjN4cuda3std3__44plusIvEEE10Policy1000EPjSC_NS0_13ScanTileStateIjLb1EEES9_NS1_10InputValueIjSC_EEjjLb0EjEEvT0_T1_T2_iT3_T4_T5_(
	.param .u64 .ptr .align 1 _ZN3cub18CUB_300001_SM_10006detail4scan16DeviceScanKernelINS2_10policy_hubIjjjjN4cuda3std3__44plusIvEEE10Policy1000EPjSC_NS0_13ScanTileStateIjLb1EEES9_NS1_10InputValueIjSC_EEjjLb0EjEEvT0_T1_T2_iT3_T4_T5__param_0,
	.param .u64 .ptr .align 1 _ZN3cub18CUB_300001_SM_10006detail4scan16DeviceScanKernelINS2_10policy_hubIjjjjN4cuda3std3__44plusIvEEE10Policy1000EPjSC_NS0_13ScanTileStateIjLb1EEES9_NS1_10InputValueIjSC_EEjjLb0EjEEvT0_T1_T2_iT3_T4_T5__param_1,
	.param .align 8 .b8 _ZN3cub18CUB_300001_SM_10006detail4scan16DeviceScanKernelINS2_10policy_hubIjjjjN4cuda3std3__44plusIvEEE10Policy1000EPjSC_NS0_13ScanTileStateIjLb1EEES9_NS1_10InputValueIjSC_EEjjLb0EjEEvT0_T1_T2_iT3_T4_T5__param_2[8],
	.param .u32 _ZN3cub18CUB_300001_SM_10006detail4scan16DeviceScanKernelINS2_10policy_hubIjjjjN4cuda3std3__44plusIvEEE10Policy1000EPjSC_NS0_13ScanTileStateIjLb1EEES9_NS1_10InputValueIjSC_EEjjLb0EjEEvT0_T1_T2_iT3_T4_T5__param_3,
	.param .align 1 .b8 _ZN3cub18CUB_300001_SM_10006detail4scan16DeviceScanKernelINS2_10policy_hubIjjjjN4cuda3std3__44plusIvEEE10Policy1000EPjSC_NS0_13ScanTileStateIjLb1EEES9_NS1_10InputValueIjSC_EEjjLb0EjEEvT0_T1_T2_iT3_T4_T5__param_4[1],
	.param .align 8 .b8 _ZN3cub18CUB_300001_SM_10006detail4scan16DeviceScanKernelINS2_10policy_hubIjjjjN4cuda3std3__44plusIvEEE10Policy1000EPjSC_NS0_13ScanTileStateIjLb1EEES9_NS1_10InputValueIjSC_EEjjLb0EjEEvT0_T1_T2_iT3_T4_T5__param_5[16],
	.param .u32 _ZN3cub18CUB_300001_SM_10006detail4scan16DeviceScanKernelINS2_10policy_hubIjjjjN4cuda3std3__44plusIvEEE10Policy1000EPjSC_NS0_13ScanTileStateIjLb1EEES9_NS1_10InputValueIjSC_EEjjLb0EjEEvT0_T1_T2_iT3_T4_T5__param_6
)
.maxntid 384
{
	.reg .pred 	%p<160>;
	.reg .b16 	%rs<3>;
	.reg .b32 	%r<1038>;
	.reg .b64 	%rd<61>;
	// demoted variable
	.shared .align 16 .b8 _ZZN3cub18CUB_300001_SM_10006detail4scan16DeviceScanKernelINS2_10policy_hubIjjjjN4cuda3std3__44plusIvEEE10Policy1000EPjSC_NS0_13ScanTileStateIjLb1EEES9_NS1_10InputValueIjSC_EEjjLb0EjEEvT0_T1_T2_iT3_T4_T5_E12temp_storage[33808];
	ld.param.u32 	%r241, [_ZN3cub18CUB_300001_SM_10006detail4scan16DeviceScanKernelINS2_10policy_hubIjjjjN4cuda3std3__44plusIvEEE10Policy1000EPjSC_NS0_13ScanTileStateIjLb1EEES9_NS1_10InputValueIjSC_EEjjLb0EjEEvT0_T1_T2_iT3_T4_T5__param_5];
	bfe.u32 	%r242, %r241, 0, 8;
	cvt.u16.u32 	%rs1, %r242;
	and.b16  	%rs2, %rs1, 255;
	ld.param.u64 	%rd14, [_ZN3cub18CUB_300001_SM_10006detail4scan16DeviceScanKernelINS2_10policy_hubIjjjjN4cuda3std3__44plusIvEEE10Policy1000EPjSC_NS0_13ScanTileStateIjLb1EEES9_NS1_10InputValueIjSC_EEjjLb0EjEEvT0_T1_T2_iT3_T4_T5__param_2];
	ld.param.u64 	%rd2, [_ZN3cub18CUB_300001_SM_10006detail4scan16DeviceScanKernelINS2_10policy_hubIjjjjN4cuda3std3__44plusIvEEE10Policy1000EPjSC_NS0_13ScanTileStateIjLb1EEES9_NS1_10InputValueIjSC_EEjjLb0EjEEvT0_T1_T2_iT3_T4_T5__param_5+8];
	ld.param.u64 	%rd15, [_ZN3cub18CUB_300001_SM_10006detail4scan16DeviceScanKernelINS2_10policy_hubIjjjjN4cuda3std3__44plusIvEEE10Policy1000EPjSC_NS0_13ScanTileStateIjLb1EEES9_NS1_10InputValueIjSC_EEjjLb0EjEEvT0_T1_T2_iT3_T4_T5__param_0];
	ld.param.u32 	%r240, [_ZN3cub18CUB_300001_SM_10006detail4scan16DeviceScanKernelINS2_10policy_hubIjjjjN4cuda3std3__44plusIvEEE10Policy1000EPjSC_NS0_13ScanTileStateIjLb1EEES9_NS1_10InputValueIjSC_EEjjLb0EjEEvT0_T1_T2_iT3_T4_T5__param_6];
	cvta.to.global.u64 	%rd1, %rd15;
	setp.eq.s16 	%p1, %rs2, 0;
	@%p1 bra 	$L__BB4_2;
	cvta.to.global.u64 	%rd16, %rd2;
	ld.global.u32 	%r985, [%rd16];
	bra.uni 	$L__BB4_3;
$L__BB4_2:
	cvt.u32.u64 	%r985, %rd2;
$L__BB4_3:
	ld.param.u32 	%r983, [_ZN3cub18CUB_300001_SM_10006detail4scan16DeviceScanKernelINS2_10policy_hubIjjjjN4cuda3std3__44plusIvEEE10Policy1000EPjSC_NS0_13ScanTileStateIjLb1EEES9_NS1_10InputValueIjSC_EEjjLb0EjEEvT0_T1_T2_iT3_T4_T5__param_3];
	mov.u32 	%r243, %ctaid.x;
	add.s32 	%r986, %r983, %r243;
	mul.lo.s32 	%r5, %r986, 8448;
	sub.s32 	%r6, %r240, %r5;
	setp.lt.u32 	%p2, %r6, 8449;
	@%p2 bra 	$L__BB4_29;
	cvt.u64.u32 	%rd40, %r5;
	mov.u32 	%r7, %tid.x;
	and.b32  	%r628, %r7, 31;
	and.b32  	%r629, %r7, 992;
	mul.lo.s32 	%r630, %r629, 22;
	or.b32  	%r631, %r630, %r628;
	cvt.u64.u32 	%rd41, %r631;
	add.s64 	%rd4, %rd41, %rd40;
	shl.b64 	%rd42, %rd4, 2;
	add.s64 	%rd43, %rd1, %rd42;
	ld.global.u32 	%r632, [%rd43];
	ld.global.u32 	%r633, [%rd43+128];
	ld.global.u32 	%r634, [%rd43+256];
	ld.global.u32 	%r635, [%rd43+384];
	ld.global.u32 	%r636, [%rd43+512];
	ld.global.u32 	%r637, [%rd43+640];
	ld.global.u32 	%r638, [%rd43+768];
	ld.global.u32 	%r639, [%rd43+896];
	ld.global.u32 	%r640, [%rd43+1024];
	ld.global.u32 	%r641, [%rd43+1152];
	ld.global.u32 	%r642, [%rd43+1280];
	ld.global.u32 	%r643, [%rd43+1408];
	ld.global.u32 	%r644, [%rd43+1536];
	ld.global.u32 	%r645, [%rd43+1664];
	ld.global.u32 	%r646, [%rd43+1792];
	ld.global.u32 	%r647, [%rd43+1920];
	ld.global.u32 	%r648, [%rd43+2048];
	ld.global.u32 	%r649, [%rd43+2176];
	ld.global.u32 	%r650, [%rd43+2304];
	ld.global.u32 	%r651, [%rd43+2432];
	ld.global.u32 	%r652, [%rd43+2560];
	ld.global.u32 	%r653, [%rd43+2688];
	// begin inline asm
	mov.u32 %r627, %laneid;
	// end inline asm
	shr.u32 	%r9, %r7, 5;
	mad.lo.s32 	%r654, %r9, 704, %r627;
	shl.b32 	%r655, %r654, 2;
	mov.u32 	%r656, _ZZN3cub18CUB_300001_SM_10006detail4scan16DeviceScanKernelINS2_10policy_hubIjjjjN4cuda3std3__44plusIvEEE10Policy1000EPjSC_NS0_13ScanTileStateIjLb1EEES9_NS1_10InputValueIjSC_EEjjLb0EjEEvT0_T1_T2_iT3_T4_T5_E12temp_storage;
	add.s32 	%r10, %r656, %r655;
	st.shared.u32 	[%r10], %r632;
	st.shared.u32 	[%r10+128], %r633;
	st.shared.u32 	[%r10+256], %r634;
	st.shared.u32 	[%r10+384], %r635;
	st.shared.u32 	[%r10+512], %r636;
	st.shared.u32 	[%r10+640], %r637;
	st.shared.u32 	[%r10+768], %r638;
	st.shared.u32 	[%r10+896], %r639;
	st.shared.u32 	[%r10+1024], %r640;
	st.shared.u32 	[%r10+1152], %r641;
	st.shared.u32 	[%r10+1280], %r642;
	st.shared.u32 	[%r10+1408], %r643;
	st.shared.u32 	[%r10+1536], %r644;
	st.shared.u32 	[%r10+1664], %r645;
	st.shared.u32 	[%r10+1792], %r646;
	st.shared.u32 	[%r10+1920], %r647;
	st.shared.u32 	[%r10+2048], %r648;
	st.shared.u32 	[%r10+2176], %r649;
	st.shared.u32 	[%r10+2304], %r650;
	st.shared.u32 	[%r10+2432], %r651;
	st.shared.u32 	[%r10+2560], %r652;
	st.shared.u32 	[%r10+2688], %r653;
	bar.warp.sync 	-1;
	mad.lo.s32 	%r11, %r627, 84, %r10;
	ld.shared.v2.u32 	{%r12, %r13}, [%r11];
	ld.shared.v2.u32 	{%r14, %r15}, [%r11+8];
	ld.shared.v2.u32 	{%r16, %r17}, [%r11+16];
	ld.shared.v2.u32 	{%r18, %r19}, [%r11+24];
	ld.shared.v2.u32 	{%r20, %r21}, [%r11+32];
	ld.shared.v2.u32 	{%r22, %r23}, [%r11+40];
	ld.shared.v2.u32 	{%r24, %r25}, [%r11+48];
	ld.shared.v2.u32 	{%r26, %r27}, [%r11+56];
	ld.shared.v2.u32 	{%r28, %r29}, [%r11+64];
	ld.shared.v2.u32 	{%r30, %r31}, [%r11+72];
	ld.shared.v2.u32 	{%r32, %r33}, [%r11+80];
	bar.sync 	0;
	setp.ne.s32 	%p104, %r986, 0;
	@%p104 bra 	$L__BB4_9;
	add.s32 	%r878, %r13, %r12;
	add.s32 	%r879, %r14, %r878;
	add.s32 	%r880, %r15, %r879;
	add.s32 	%r881, %r16, %r880;
	add.s32 	%r882, %r17, %r881;
	add.s32 	%r883, %r18, %r882;
	add.s32 	%r884, %r19, %r883;
	add.s32 	%r885, %r20, %r884;
	add.s32 	%r886, %r21, %r885;
	add.s32 	%r887, %r22, %r886;
	add.s32 	%r888, %r23, %r887;
	add.s32 	%r889, %r24, %r888;
	add.s32 	%r890, %r25, %r889;
	add.s32 	%r891, %r26, %r890;
	add.s32 	%r892, %r27, %r891;
	add.s32 	%r893, %r28, %r892;
	add.s32 	%r894, %r29, %r893;
	add.s32 	%r895, %r30, %r894;
	add.s32 	%r896, %r31, %r895;
	add.s32 	%r897, %r32, %r896;
	add.s32 	%r852, %r33, %r897;
	mov.b32 	%r850, 1;
	mov.b32 	%r875, 0;
	mov.b32 	%r877, -1;
	// begin inline asm
	{  .reg .u32 r0;  .reg .pred p;  shfl.sync.up.b32 r0|p, %r852, %r850, %r875, %r877;  @p add.u32 r0, r0, %r852;  mov.u32 %r848, r0;}
	// end inline asm
	mov.b32 	%r856, 2;
	// begin inline asm
	{  .reg .u32 r0;  .reg .pred p;  shfl.sync.up.b32 r0|p, %r848, %r856, %r875, %r877;  @p add.u32 r0, r0, %r848;  mov.u32 %r854, r0;}
	// end inline asm
	mov.b32 	%r862, 4;
	// begin inline asm
	{  .reg .u32 r0;  .reg .pred p;  shfl.sync.up.b32 r0|p, %r854, %r862, %r875, %r877;  @p add.u32 r0, r0, %r854;  mov.u32 %r860, r0;}
	// end inline asm
	mov.b32 	%r868, 8;
	// begin inline asm
	{  .reg .u32 r0;  .reg .pred p;  shfl.sync.up.b32 r0|p, %r860, %r868, %r875, %r877;  @p add.u32 r0, r0, %r860;  mov.u32 %r866, r0;}
	// end inline asm
	mov.b32 	%r874, 16;
	// begin inline asm
	{  .reg .u32 r0;  .reg .pred p;  shfl.sync.up.b32 r0|p, %r866, %r874, %r875, %r877;  @p add.u32 r0, r0, %r866;  mov.u32 %r872, r0;}
	// end inline asm
	setp.ne.s32 	%p146, %r627, 31;
	@%p146 bra 	$L__BB4_7;
	shl.b32 	%r898, %r9, 2;
	add.s32 	%r900, %r656, %r898;
	st.shared.u32 	[%r900+16], %r872;
$L__BB4_7:
	bar.sync 	0;
	ld.shared.v4.u32 	{%r901, %r902, %r903, %r904}, [_ZZN3cub18CUB_300001_SM_10006detail4scan16DeviceScanKernelINS2_10policy_hubIjjjjN4cuda3std3__44plusIvEEE10Policy1000EPjSC_NS0_13ScanTileStateIjLb1EEES9_NS1_10InputValueIjSC_EEjjLb0EjEEvT0_T1_T2_iT3_T4_T5_E12temp_storage+16];
	add.s32 	%r905, %r902, %r901;
	setp.eq.s32 	%p147, %r9, 2;
	selp.b32 	%r906, %r905, %r901, %p147;
	add.s32 	%r907, %r905, %r903;
	setp.eq.s32 	%p148, %r9, 3;
	selp.b32 	%r908, %r907, %r906, %p148;
	add.s32 	%r909, %r907, %r904;
	setp.eq.s32 	%p149, %r9, 4;
	selp.b32 	%r910, %r909, %r908, %p149;
	ld.shared.v4.u32 	{%r911, %r912, %r913, %r914}, [_ZZN3cub18CUB_300001_SM_10006detail4scan16DeviceScanKernelINS2_10policy_hubIjjjjN4cuda3std3__44plusIvEEE10Policy1000EPjSC_NS0_13ScanTileStateIjLb1EEES9_NS1_10InputValueIjSC_EEjjLb0EjEEvT0_T1_T2_iT3_T4_T5_E12temp_storage+32];
	add.s32 	%r915, %r909, %r911;
	setp.eq.s32 	%p150, %r9, 5;
	selp.b32 	%r916, %r915, %r910, %p150;
	add.s32 	%r917, %r915, %r912;
	setp.eq.s32 	%p151, %r9, 6;
	selp.b32 	%r918, %r917, %r916, %p151;
	add.s32 	%r919, %r917, %r913;
	setp.eq.s32 	%p152, %r9, 7;
	selp.b32 	%r920, %r919, %r918, %p152;
	add.s32 	%r921, %r919, %r914;
	setp.eq.s32 	%p153, %r9, 8;
	selp.b32 	%r922, %r921, %r920, %p153;
	ld.shared.v4.u32 	{%r923, %r924, %r925, %r926}, [_ZZN3cub18CUB_300001_SM_10006detail4scan16DeviceScanKernelINS2_10policy_hubIjjjjN4cuda3std3__44plusIvEEE10Policy1000EPjSC_NS0_13ScanTileStateIjLb1EEES9_NS1_10InputValueIjSC_EEjjLb0EjEEvT0_T1_T2_iT3_T4_T5_E12temp_storage+48];
	add.s32 	%r927, %r921, %r923;
	setp.eq.s32 	%p154, %r9, 9;
	selp.b32 	%r928, %r927, %r922, %p154;
	add.s32 	%r929, %r927, %r924;
	setp.eq.s32 	%p155, %r9, 10;
	selp.b32 	%r930, %r929, %r928, %p155;
	add.s32 	%r931, %r929, %r925;
	setp.eq.s32 	%p156, %r9, 11;
	selp.b32 	%r932, %r931, %r930, %p156;
	setp.lt.u32 	%p157, %r7, 32;
	selp.b32 	%r933, 0, %r932, %p157;
	setp.eq.s32 	%p158, %r627, 0;
	sub.s32 	%r934, %r872, %r852;
	selp.b32 	%r935, 0, %r934, %p158;
	add.s32 	%r936, %r935, %r985;
	add.s32 	%r1000, %r936, %r933;
	add.s32 	%r937, %r926, %r985;
	add.s32 	%r37, %r937, %r931;
	setp.ne.s32 	%p159, %r7, 0;
	@%p159 bra 	$L__BB4_28;
	add.s64 	%rd55, %rd14, 256;
	mov.b32 	%r938, 101;
	// begin inline asm
	st.relaxed.gpu.v2.u32 [%rd55], {%r938, %r37};
	// end inline asm
	bra.uni 	$L__BB4_28;
$L__BB4_9:
	add.s32 	%r687, %r13, %r12;
	add.s32 	%r688, %r14, %r687;
	add.s32 	%r689, %r15, %r688;
	add.s32 	%r690, %r16, %r689;
	add.s32 	%r691, %r17, %r690;
	add.s32 	%r692, %r18, %r691;
	add.s32 	%r693, %r19, %r692;
	add.s32 	%r694, %r20, %r693;
	add.s32 	%r695, %r21, %r694;
	add.s32 	%r696, %r22, %r695;
	add.s32 	%r697, %r23, %r696;
	add.s32 	%r698, %r24, %r697;
	add.s32 	%r699, %r25, %r698;
	add.s32 	%r700, %r26, %r699;
	add.s32 	%r701, %r27, %r700;
	add.s32 	%r702, %r28, %r701;
	add.s32 	%r703, %r29, %r702;
	add.s32 	%r704, %r30, %r703;
	add.s32 	%r705, %r31, %r704;
	add.s32 	%r706, %r32, %r705;
	add.s32 	%r661, %r33, %r706;
	mov.b32 	%r659, 1;
	mov.b32 	%r684, 0;
	mov.b32 	%r686, -1;
	// begin inline asm
	{  .reg .u32 r0;  .reg .pred p;  shfl.sync.up.b32 r0|p, %r661, %r659, %r684, %r686;  @p add.u32 r0, r0, %r661;  mov.u32 %r657, r0;}
	// end inline asm
	mov.b32 	%r665, 2;
	// begin inline asm
	{  .reg .u32 r0;  .reg .pred p;  shfl.sync.up.b32 r0|p, %r657, %r665, %r684, %r686;  @p add.u32 r0, r0, %r657;  mov.u32 %r663, r0;}
	// end inline asm
	mov.b32 	%r671, 4;
	// begin inline asm
	{  .reg .u32 r0;  .reg .pred p;  shfl.sync.up.b32 r0|p, %r663, %r671, %r684, %r686;  @p add.u32 r0, r0, %r663;  mov.u32 %r669, r0;}
	// end inline asm
	mov.b32 	%r677, 8;
	// begin inline asm
	{  .reg .u32 r0;  .reg .pred p;  shfl.sync.up.b32 r0|p, %r669, %r677, %r684, %r686;  @p add.u32 r0, r0, %r669;  mov.u32 %r675, r0;}
	// end inline asm
	mov.b32 	%r683, 16;
	// begin inline asm
	{  .reg .u32 r0;  .reg .pred p;  shfl.sync.up.b32 r0|p, %r675, %r683, %r684, %r686;  @p add.u32 r0, r0, %r675;  mov.u32 %r681, r0;}
	// end inline asm
	setp.ne.s32 	%p105, %r627, 31;
	@%p105 bra 	$L__BB4_11;
	shl.b32 	%r707, %r9, 2;
	add.s32 	%r709, %r656, %r707;
	st.shared.u32 	[%r709+16], %r681;
$L__BB4_11:
	sub.s32 	%r710, %r681, %r661;
	bar.sync 	0;
	ld.shared.v4.u32 	{%r711, %r712, %r713, %r714}, [_ZZN3cub18CUB_300001_SM_10006detail4scan16DeviceScanKernelINS2_10policy_hubIjjjjN4cuda3std3__44plusIvEEE10Policy1000EPjSC_NS0_13ScanTileStateIjLb1EEES9_NS1_10InputValueIjSC_EEjjLb0EjEEvT0_T1_T2_iT3_T4_T5_E12temp_storage+16];
	add.s32 	%r715, %r712, %r711;
	setp.eq.s32 	%p106, %r9, 2;
	selp.b32 	%r716, %r715, %r711, %p106;
	add.s32 	%r717, %r715, %r713;
	setp.eq.s32 	%p107, %r9, 3;
	selp.b32 	%r718, %r717, %r716, %p107;
	add.s32 	%r719, %r717, %r714;
	setp.eq.s32 	%p108, %r9, 4;
	selp.b32 	%r720, %r719, %r718, %p108;
	ld.shared.v4.u32 	{%r721, %r722, %r723, %r724}, [_ZZN3cub18CUB_300001_SM_10006detail4scan16DeviceScanKernelINS2_10policy_hubIjjjjN4cuda3std3__44plusIvEEE10Policy1000EPjSC_NS0_13ScanTileStateIjLb1EEES9_NS1_10InputValueIjSC_EEjjLb0EjEEvT0_T1_T2_iT3_T4_T5_E12temp_storage+32];
	add.s32 	%r725, %r719, %r721;
	setp.eq.s32 	%p109, %r9, 5;
	selp.b32 	%r726, %r725, %r720, %p109;
	add.s32 	%r727, %r725, %r722;
	setp.eq.s32 	%p110, %r9, 6;
	selp.b32 	%r728, %r727, %r726, %p110;
	add.s32 	%r729, %r727, %r723;
	setp.eq.s32 	%p111, %r9, 7;
	selp.b32 	%r730, %r729, %r728, %p111;
	add.s32 	%r731, %r729, %r724;
	setp.eq.s32 	%p112, %r9, 8;
	selp.b32 	%r732, %r731, %r730, %p112;
	ld.shared.v4.u32 	{%r733, %r734, %r735, %r736}, [_ZZN3cub18CUB_300001_SM_10006detail4scan16DeviceScanKernelINS2_10policy_hubIjjjjN4cuda3std3__44plusIvEEE10Policy1000EPjSC_NS0_13ScanTileStateIjLb1EEES9_NS1_10InputValueIjSC_EEjjLb0EjEEvT0_T1_T2_iT3_T4_T5_E12temp_storage+48];
	add.s32 	%r737, %r731, %r733;
	setp.eq.s32 	%p113, %r9, 9;
	selp.b32 	%r738, %r737, %r732, %p113;
	add.s32 	%r739, %r737, %r734;
	setp.eq.s32 	%p114, %r9, 10;
	selp.b32 	%r740, %r739, %r738, %p114;
	add.s32 	%r741, %r739, %r735;
	setp.eq.s32 	%p115, %r9, 11;
	selp.b32 	%r742, %r741, %r740, %p115;
	add.s32 	%r40, %r741, %r736;
	setp.gt.u32 	%p116, %r7, 31;
	setp.lt.u32 	%p117, %r7, 32;
	setp.eq.s32 	%p118, %r627, 0;
	selp.b32 	%r743, 0, %r710, %p118;
	add.s32 	%r999, %r742, %r743;
	selp.b32 	%r42, %r710, %r999, %p117;
	@%p116 bra 	$L__BB4_27;
	setp.ne.s32 	%p119, %r7, 0;
	mul.wide.s32 	%rd44, %r986, 8;
	add.s64 	%rd5, %rd14, %rd44;
	@%p119 bra 	$L__BB4_14;
	st.shared.u32 	[_ZZN3cub18CUB_300001_SM_10006detail4scan16DeviceScanKernelINS2_10policy_hubIjjjjN4cuda3std3__44plusIvEEE10Policy1000EPjSC_NS0_13ScanTileStateIjLb1EEES9_NS1_10InputValueIjSC_EEjjLb0EjEEvT0_T1_T2_iT3_T4_T5_E12temp_storage+12], %r40;
	add.s64 	%rd45, %rd5, 256;
	mov.b32 	%r744, 100;
	// begin inline asm
	st.relaxed.gpu.v2.u32 [%rd45], {%r744, %r40};
	// end inline asm
$L__BB4_14:
	not.b32 	%r750, %r7;
	add.s32 	%r994, %r986, %r750;
	mov.b32 	%r746, 830;
	// begin inline asm
	nanosleep.u32 %r746;
	// end inline asm
	mul.wide.s32 	%rd47, %r994, 8;
	add.s64 	%rd48, %rd14, %rd47;
	add.s64 	%rd46, %rd48, 256;
	// begin inline asm
	ld.relaxed.gpu.v2.u32 {%r996, %r988}, [%rd46];
	// end inline asm
	mov.b32 	%r989, 952;
$L__BB4_15:
	setp.eq.s32 	%p120, %r996, 99;
	mov.b32 	%r751, -1;
	vote.sync.any.pred 	%p121, %p120, %r751;
	not.pred 	%p122, %p121;
	@%p122 bra 	$L__BB4_17;
	mul.lo.s32 	%r846, %r986, 16807;
	and.b32  	%r986, %r846, 2147483647;
	add.s32 	%r847, %r989, 1;
	rem.u32 	%r843, %r986, %r847;
	// begin inline asm
	nanosleep.u32 %r843;
	// end inline asm
	shr.u32 	%r989, %r989, 1;
	// begin inline asm
	ld.relaxed.gpu.v2.u32 {%r996, %r988}, [%rd46];
	// end inline asm
	bra.uni 	$L__BB4_15;
$L__BB4_17:
	setp.eq.s32 	%p123, %r996, 101;
	mov.b32 	%r778, -1;
	vote.sync.ballot.b32 	%r780, %p123, %r778;
	// begin inline asm
	mov.u32 %r753, %lanemask_ge;
	// end inline asm
	and.b32  	%r781, %r780, %r753;
	or.b32  	%r782, %r781, -2147483648;
	add.s32 	%r783, %r782, -1;
	not.b32 	%r784, %r782;
	and.b32  	%r785, %r784, %r783;
	popc.b32 	%r757, %r785;
	mov.b32 	%r756, 1;
	// begin inline asm
	shfl.sync.down.b32 %r754, %r988, %r756, %r757, %r778;
	// end inline asm
	setp.lt.s32 	%p125, %r627, %r757;
	selp.b32 	%r786, %r754, 0, %p125;
	add.s32 	%r760, %r786, %r988;
	mov.b32 	%r761, 2;
	// begin inline asm
	shfl.sync.down.b32 %r759, %r760, %r761, %r757, %r778;
	// end inline asm
	add.s32 	%r57, %r627, 2;
	setp.gt.s32 	%p126, %r57, %r757;
	selp.b32 	%r787, 0, %r759, %p126;
	add.s32 	%r765, %r760, %r787;
	mov.b32 	%r766, 4;
	// begin inline asm
	shfl.sync.down.b32 %r764, %r765, %r766, %r757, %r778;
	// end inline asm
	add.s32 	%r58, %r627, 4;
	setp.gt.s32 	%p127, %r58, %r757;
	selp.b32 	%r788, 0, %r764, %p127;
	add.s32 	%r770, %r765, %r788;
	mov.b32 	%r771, 8;
	// begin inline asm
	shfl.sync.down.b32 %r769, %r770, %r771, %r757, %r778;
	// end inline asm
	add.s32 	%r59, %r627, 8;
	setp.gt.s32 	%p128, %r59, %r757;
	selp.b32 	%r789, 0, %r769, %p128;
	add.s32 	%r775, %r770, %r789;
	mov.b32 	%r776, 16;
	// begin inline asm
	shfl.sync.down.b32 %r774, %r775, %r776, %r757, %r778;
	// end inline asm
	add.s32 	%r60, %r627, 16;
	setp.gt.s32 	%p129, %r60, %r757;
	selp.b32 	%r790, 0, %r774, %p129;
	add.s32 	%r993, %r775, %r790;
	add.s64 	%rd7, %rd14, 256;
	mov.b32 	%r990, 952;
$L__BB4_18:
	setp.ne.s32 	%p130, %r996, 101;
	mov.b32 	%r791, -1;
	vote.sync.all.pred 	%p131, %p130, %r791;
	not.pred 	%p132, %p131;
	@%p132 bra 	$L__BB4_23;
	shr.u32 	%r990, %r990, 1;
	mul.wide.s32 	%rd51, %r994, 8;
	add.s64 	%rd52, %rd7, %rd51;
	add.s64 	%rd50, %rd52, -256;
	// begin inline asm
	ld.relaxed.gpu.v2.u32 {%r996, %r997}, [%rd50];
	// end inline asm
	mov.u32 	%r998, %r990;
$L__BB4_20:
	setp.eq.s32 	%p136, %r996, 99;
	mov.b32 	%r799, -1;
	vote.sync.any.pred 	%p137, %p136, %r799;
	not.pred 	%p138, %p137;
	@%p138 bra 	$L__BB4_22;
	mul.lo.s32 	%r841, %r986, 16807;
	and.b32  	%r986, %r841, 2147483647;
	add.s32 	%r842, %r998, 1;
	rem.u32 	%r838, %r986, %r842;
	// begin inline asm
	nanosleep.u32 %r838;
	// end inline asm
	shr.u32 	%r998, %r998, 1;
	// begin inline asm
	ld.relaxed.gpu.v2.u32 {%r996, %r997}, [%rd50];
	// end inline asm
	bra.uni 	$L__BB4_20;
$L__BB4_22:
	setp.eq.s32 	%p139, %r996, 101;
	mov.b32 	%r825, -1;
	vote.sync.ballot.b32 	%r826, %p139, %r825;
	and.b32  	%r827, %r826, %r753;
	or.b32  	%r828, %r827, -2147483648;
	add.s32 	%r829, %r828, -1;
	not.b32 	%r830, %r828;
	and.b32  	%r831, %r830, %r829;
	popc.b32 	%r804, %r831;
	mov.b32 	%r803, 1;
	// begin inline asm
	shfl.sync.down.b32 %r801, %r997, %r803, %r804, %r825;
	// end inline asm
	setp.lt.s32 	%p141, %r627, %r804;
	selp.b32 	%r832, %r801, 0, %p141;
	add.s32 	%r807, %r832, %r997;
	mov.b32 	%r808, 2;
	// begin inline asm
	shfl.sync.down.b32 %r806, %r807, %r808, %r804, %r825;
	// end inline asm
	setp.gt.s32 	%p142, %r57, %r804;
	selp.b32 	%r833, 0, %r806, %p142;
	add.s32 	%r812, %r807, %r833;
	mov.b32 	%r813, 4;
	// begin inline asm
	shfl.sync.down.b32 %r811, %r812, %r813, %r804, %r825;
	// end inline asm
	setp.gt.s32 	%p143, %r58, %r804;
	selp.b32 	%r834, 0, %r811, %p143;
	add.s32 	%r817, %r812, %r834;
	mov.b32 	%r818, 8;
	// begin inline asm
	shfl.sync.down.b32 %r816, %r817, %r818, %r804, %r825;
	// end inline asm
	setp.gt.s32 	%p144, %r59, %r804;
	selp.b32 	%r835, 0, %r816, %p144;
	add.s32 	%r822, %r817, %r835;
	mov.b32 	%r823, 16;
	// begin inline asm
	shfl.sync.down.b32 %r821, %r822, %r823, %r804, %r825;
	// end inline asm
	setp.gt.s32 	%p145, %r60, %r804;
	selp.b32 	%r836, 0, %r821, %p145;
	add.s32 	%r837, %r836, %r993;
	add.s32 	%r993, %r837, %r822;
	add.s32 	%r994, %r994, -32;
	bra.uni 	$L__BB4_18;
$L__BB4_23:
	@%p119 bra 	$L__BB4_25;
	add.s32 	%r794, %r993, %r40;
	add.s64 	%rd49, %rd5, 256;
	mov.b32 	%r793, 101;
	// begin inline asm
	st.relaxed.gpu.v2.u32 [%rd49], {%r793, %r794};
	// end inline asm
	st.shared.u32 	[_ZZN3cub18CUB_300001_SM_10006detail4scan16DeviceScanKernelINS2_10policy_hubIjjjjN4cuda3std3__44plusIvEEE10Policy1000EPjSC_NS0_13ScanTileStateIjLb1EEES9_NS1_10InputValueIjSC_EEjjLb0EjEEvT0_T1_T2_iT3_T4_T5_E12temp_storage+4], %r993;
	st.shared.u32 	[_ZZN3cub18CUB_300001_SM_10006detail4scan16DeviceScanKernelINS2_10policy_hubIjjjjN4cuda3std3__44plusIvEEE10Policy1000EPjSC_NS0_13ScanTileStateIjLb1EEES9_NS1_10InputValueIjSC_EEjjLb0EjEEvT0_T1_T2_iT3_T4_T5_E12temp_storage+8], %r794;
$L__BB4_25:
	setp.ne.s32 	%p134, %r627, 0;
	mov.u32 	%r999, %r42;
	@%p134 bra 	$L__BB4_27;
	st.shared.u32 	[_ZZN3cub18CUB_300001_SM_10006detail4scan16DeviceScanKernelINS2_10policy_hubIjjjjN4cuda3std3__44plusIvEEE10Policy1000EPjSC_NS0_13ScanTileStateIjLb1EEES9_NS1_10InputValueIjSC_EEjjLb0EjEEvT0_T1_T2_iT3_T4_T5_E12temp_storage+76], %r993;
	mov.u32 	%r999, %r993;
$L__BB4_27:
	bar.sync 	0;
	setp.eq.s32 	%p135, %r7, 0;
	ld.shared.u32 	%r795, [_ZZN3cub18CUB_300001_SM_10006detail4scan16DeviceScanKernelINS2_10policy_hubIjjjjN4cuda3std3__44plusIvEEE10Policy1000EPjSC_NS0_13ScanTileStateIjLb1EEES9_NS1_10InputValueIjSC_EEjjLb0EjEEvT0_T1_T2_iT3_T4_T5_E12temp_storage+76];
	selp.b32 	%r796, 0, %r795, %p135;
	add.s32 	%r1000, %r796, %r999;
$L__BB4_28:
	ld.param.u64 	%rd60, [_ZN3cub18CUB_300001_SM_10006detail4scan16DeviceScanKernelINS2_10policy_hubIjjjjN4cuda3std3__44plusIvEEE10Policy1000EPjSC_NS0_13ScanTileStateIjLb1EEES9_NS1_10InputValueIjSC_EEjjLb0EjEEvT0_T1_T2_iT3_T4_T5__param_1];
	add.s32 	%r940, %r1000, %r12;
	add.s32 	%r941, %r13, %r940;
	add.s32 	%r942, %r14, %r941;
	add.s32 	%r943, %r15, %r942;
	add.s32 	%r944, %r16, %r943;
	add.s32 	%r945, %r17, %r944;
	add.s32 	%r946, %r18, %r945;
	add.s32 	%r947, %r19, %r946;
	add.s32 	%r948, %r20, %r947;
	add.s32 	%r949, %r21, %r948;
	add.s32 	%r950, %r22, %r949;
	add.s32 	%r951, %r23, %r950;
	add.s32 	%r952, %r24, %r951;
	add.s32 	%r953, %r25, %r952;
	add.s32 	%r954, %r26, %r953;
	add.s32 	%r955, %r27, %r954;
	add.s32 	%r956, %r28, %r955;
	add.s32 	%r957, %r29, %r956;
	add.s32 	%r958, %r30, %r957;
	add.s32 	%r959, %r31, %r958;
	add.s32 	%r960, %r32, %r959;
	bar.sync 	0;
	st.shared.v2.u32 	[%r11], {%r1000, %r940};
	st.shared.v2.u32 	[%r11+8], {%r941, %r942};
	st.shared.v2.u32 	[%r11+16], {%r943, %r944};
	st.shared.v2.u32 	[%r11+24], {%r945, %r946};
	st.shared.v2.u32 	[%r11+32], {%r947, %r948};
	st.shared.v2.u32 	[%r11+40], {%r949, %r950};
	st.shared.v2.u32 	[%r11+48], {%r951, %r952};
	st.shared.v2.u32 	[%r11+56], {%r953, %r954};
	st.shared.v2.u32 	[%r11+64], {%r955, %r956};
	st.shared.v2.u32 	[%r11+72], {%r957, %r958};
	st.shared.v2.u32 	[%r11+80], {%r959, %r960};
	bar.warp.sync 	-1;
	ld.shared.u32 	%r961, [%r10];
	ld.shared.u32 	%r962, [%r10+128];
	ld.shared.u32 	%r963, [%r10+256];
	ld.shared.u32 	%r964, [%r10+384];
	ld.shared.u32 	%r965, [%r10+512];
	ld.shared.u32 	%r966, [%r10+640];
	ld.shared.u32 	%r967, [%r10+768];
	ld.shared.u32 	%r968, [%r10+896];
	ld.shared.u32 	%r969, [%r10+1024];
	ld.shared.u32 	%r970, [%r10+1152];
	ld.shared.u32 	%r971, [%r10+1280];
	ld.shared.u32 	%r972, [%r10+1408];
	ld.shared.u32 	%r973, [%r10+1536];
	ld.shared.u32 	%r974, [%r10+1664];
	ld.shared.u32 	%r975, [%r10+1792];
	ld.shared.u32 	%r976, [%r10+1920];
	ld.shared.u32 	%r977, [%r10+2048];
	ld.shared.u32 	%r978, [%r10+2176];
	ld.shared.u32 	%r979, [%r10+2304];
	ld.shared.u32 	%r980, [%r10+2432];
	ld.shared.u32 	%r981, [%r10+2560];
	ld.shared.u32 	%r982, [%r10+2688];
	cvta.to.global.u64 	%rd56, %rd60;
	add.s64 	%rd58, %rd56, %rd42;
	st.global.u32 	[%rd58], %r961;
	st.global.u32 	[%rd58+128], %r962;
	st.global.u32 	[%rd58+256], %r963;
	st.global.u32 	[%rd58+384], %r964;
	st.global.u32 	[%rd58+512], %r965;
	st.global.u32 	[%rd58+640], %r966;
	st.global.u32 	[%rd58+768], %r967;
	st.global.u32 	[%rd58+896], %r968;
	st.global.u32 	[%rd58+1024], %r969;
	st.global.u32 	[%rd58+1152], %r970;
	st.global.u32 	[%rd58+1280], %r971;
	st.global.u32 	[%rd58+1408], %r972;
	st.global.u32 	[%rd58+1536], %r973;
	st.global.u32 	[%rd58+1664], %r974;
	st.global.u32 	[%rd58+1792], %r975;
	st.global.u32 	[%rd58+1920], %r976;
	st.global.u32 	[%rd58+2048], %r977;
	st.global.u32 	[%rd58+2176], %r978;
	st.global.u32 	[%rd58+2304], %r979;
	st.global.u32 	[%rd58+2432], %r980;
	st.global.u32 	[%rd58+2560], %r981;
	st.global.u32 	[%rd58+2688], %r982;
	bra.uni 	$L__BB4_143;
$L__BB4_29:
	setp.eq.s32 	%p3, %r6, 0;
	@%p3 bra 	$L__BB4_143;
	mul.wide.u32 	%rd17, %r5, 4;
	add.s64 	%rd18, %rd1, %rd17;
	mov.u32 	%r85, %tid.x;
	ld.global.u32 	%r1022, [%rd18];
	and.b32  	%r244, %r85, 31;
	and.b32  	%r245, %r85, 992;
	mul.lo.s32 	%r246, %r245, 22;
	or.b32  	%r87, %r246, %r244;
	setp.ge.u32 	%p4, %r87, %r6;
	shl.b32 	%r247, %r87, 2;
	cvt.u64.u32 	%rd19, %r247;
	add.s64 	%rd9, %rd18, %rd19;
	mov.u32 	%r1001, %r1022;
	@%p4 bra 	$L__BB4_32;
	ld.global.u32 	%r1001, [%rd9];
$L__BB4_32:
	add.s32 	%r90, %r87, 32;
	setp.ge.u32 	%p5, %r90, %r6;
	mov.u32 	%r1002, %r1022;
	@%p5 bra 	$L__BB4_34;
	ld.global.u32 	%r1002, [%rd9+128];
$L__BB4_34:
	add.s32 	%r93, %r87, 64;
	setp.ge.u32 	%p6, %r93, %r6;
	mov.u32 	%r1003, %r1022;
	@%p6 bra 	$L__BB4_36;
	ld.global.u32 	%r1003, [%rd9+256];
$L__BB4_36:
	add.s32 	%r96, %r87, 96;
	setp.ge.u32 	%p7, %r96, %r6;
	mov.u32 	%r1004, %r1022;
	@%p7 bra 	$L__BB4_38;
	ld.global.u32 	%r1004, [%rd9+384];
$L__BB4_38:
	add.s32 	%r248, %r87, 128;
	setp.ge.u32 	%p8, %r248, %r6;
	mov.u32 	%r1005, %r1022;
	@%p8 bra 	$L__BB4_40;
	ld.global.u32 	%r1005, [%rd9+512];
$L__BB4_40:
	add.s32 	%r249, %r87, 160;
	setp.ge.u32 	%p9, %r249, %r6;
	mov.u32 	%r1006, %r1022;
	@%p9 bra 	$L__BB4_42;
	ld.global.u32 	%r1006, [%rd9+640];
$L__BB4_42:
	add.s32 	%r103, %r87, 192;
	setp.ge.u32 	%p10, %r103, %r6;
	mov.u32 	%r1007, %r1022;
	@%p10 bra 	$L__BB4_44;
	ld.global.u32 	%r1007, [%rd9+768];
$L__BB4_44:
	add.s32 	%r250, %r87, 224;
	setp.ge.u32 	%p11, %r250, %r6;
	mov.u32 	%r1008, %r1022;
	@%p11 bra 	$L__BB4_46;
	ld.global.u32 	%r1008, [%rd9+896];
$L__BB4_46:
	add.s32 	%r108, %r87, 256;
	setp.ge.u32 	%p12, %r108, %r6;
	mov.u32 	%r1009, %r1022;
	@%p12 bra 	$L__BB4_48;
	ld.global.u32 	%r1009, [%rd9+1024];
$L__BB4_48:
	add.s32 	%r251, %r87, 288;
	setp.ge.u32 	%p13, %r251, %r6;
	mov.u32 	%r1010, %r1022;
	@%p13 bra 	$L__BB4_50;
	ld.global.u32 	%r1010, [%rd9+1152];
$L__BB4_50:
	add.s32 	%r113, %r87, 320;
	setp.ge.u32 	%p14, %r113, %r6;
	mov.u32 	%r1011, %r1022;
	@%p14 bra 	$L__BB4_52;
	ld.global.u32 	%r1011, [%rd9+1280];
$L__BB4_52:
	add.s32 	%r116, %r87, 352;
	setp.ge.u32 	%p15, %r116, %r6;
	mov.u32 	%r1012, %r1022;
	@%p15 bra 	$L__BB4_54;
	ld.global.u32 	%r1012, [%rd9+1408];
$L__BB4_54:
	add.s32 	%r119, %r87, 384;
	setp.ge.u32 	%p16, %r119, %r6;
	mov.u32 	%r1013, %r1022;
	@%p16 bra 	$L__BB4_56;
	ld.global.u32 	%r1013, [%rd9+1536];
$L__BB4_56:
	add.s32 	%r122, %r87, 416;
	setp.ge.u32 	%p17, %r122, %r6;
	mov.u32 	%r1014, %r1022;
	@%p17 bra 	$L__BB4_58;
	ld.global.u32 	%r1014, [%rd9+1664];
$L__BB4_58:
	add.s32 	%r252, %r87, 448;
	setp.ge.u32 	%p18, %r252, %r6;
	mov.u32 	%r1015, %r1022;
	@%p18 bra 	$L__BB4_60;
	ld.global.u32 	%r1015, [%rd9+1792];
$L__BB4_60:
	add.s32 	%r127, %r87, 480;
	setp.ge.u32 	%p19, %r127, %r6;
	mov.u32 	%r1016, %r1022;
	@%p19 bra 	$L__BB4_62;
	ld.global.u32 	%r1016, [%rd9+1920];
$L__BB4_62:
	add.s32 	%r253, %r87, 512;
	setp.ge.u32 	%p20, %r253, %r6;
	mov.u32 	%r1017, %r1022;
	@%p20 bra 	$L__BB4_64;
	ld.global.u32 	%r1017, [%rd9+2048];
$L__BB4_64:
	add.s32 	%r254, %r87, 544;
	setp.ge.u32 	%p21, %r254, %r6;
	mov.u32 	%r1018, %r1022;
	@%p21 bra 	$L__BB4_66;
	ld.global.u32 	%r1018, [%rd9+2176];
$L__BB4_66:
	add.s32 	%r134, %r87, 576;
	setp.ge.u32 	%p22, %r134, %r6;
	mov.u32 	%r1019, %r1022;
	@%p22 bra 	$L__BB4_68;
	ld.global.u32 	%r1019, [%rd9+2304];
$L__BB4_68:
	add.s32 	%r255, %r87, 608;
	setp.ge.u32 	%p23, %r255, %r6;
	mov.u32 	%r1020, %r1022;
	@%p23 bra 	$L__BB4_70;
	ld.global.u32 	%r1020, [%rd9+2432];
$L__BB4_70:
	add.s32 	%r256, %r87, 640;
	setp.ge.u32 	%p24, %r256, %r6;
	mov.u32 	%r1021, %r1022;
	@%p24 bra 	$L__BB4_72;
	ld.global.u32 	%r1021, [%rd9+2560];
$L__BB4_72:
	add.s32 	%r141, %r87, 672;
	setp.ge.u32 	%p25, %r141, %r6;
	@%p25 bra 	$L__BB4_74;
	ld.global.u32 	%r1022, [%rd9+2688];
$L__BB4_74:
	// begin inline asm
	mov.u32 %r257, %laneid;
	// end inline asm
	shr.u32 	%r145, %r85, 5;
	mad.lo.s32 	%r258, %r145, 704, %r257;
	shl.b32 	%r259, %r258, 2;
	mov.u32 	%r260, _ZZN3cub18CUB_300001_SM_10006detail4scan16DeviceScanKernelINS2_10policy_hubIjjjjN4cuda3std3__44plusIvEEE10Policy1000EPjSC_NS0_13ScanTileStateIjLb1EEES9_NS1_10InputValueIjSC_EEjjLb0EjEEvT0_T1_T2_iT3_T4_T5_E12temp_storage;
	add.s32 	%r146, %r260, %r259;
	st.shared.u32 	[%r146], %r1001;
	st.shared.u32 	[%r146+128], %r1002;
	st.shared.u32 	[%r146+256], %r1003;
	st.shared.u32 	[%r146+384], %r1004;
	st.shared.u32 	[%r146+512], %r1005;
	st.shared.u32 	[%r146+640], %r1006;
	st.shared.u32 	[%r146+768], %r1007;
	st.shared.u32 	[%r146+896], %r1008;
	st.shared.u32 	[%r146+1024], %r1009;
	st.shared.u32 	[%r146+1152], %r1010;
	st.shared.u32 	[%r146+1280], %r1011;
	st.shared.u32 	[%r146+1408], %r1012;
	st.shared.u32 	[%r146+1536], %r1013;
	st.shared.u32 	[%r146+1664], %r1014;
	st.shared.u32 	[%r146+1792], %r1015;
	st.shared.u32 	[%r146+1920], %r1016;
	st.shared.u32 	[%r146+2048], %r1017;
	st.shared.u32 	[%r146+2176], %r1018;
	st.shared.u32 	[%r146+2304], %r1019;
	st.shared.u32 	[%r146+2432], %r1020;
	st.shared.u32 	[%r146+2560], %r1021;
	st.shared.u32 	[%r146+2688], %r1022;
	bar.warp.sync 	-1;
	mad.lo.s32 	%r147, %r257, 84, %r146;
	ld.shared.v2.u32 	{%r148, %r149}, [%r147];
	ld.shared.v2.u32 	{%r150, %r151}, [%r147+8];
	ld.shared.v2.u32 	{%r152, %r153}, [%r147+16];
	ld.shared.v2.u32 	{%r154, %r155}, [%r147+24];
	ld.shared.v2.u32 	{%r156, %r157}, [%r147+32];
	ld.shared.v2.u32 	{%r158, %r159}, [%r147+40];
	ld.shared.v2.u32 	{%r160, %r161}, [%r147+48];
	ld.shared.v2.u32 	{%r162, %r163}, [%r147+56];
	ld.shared.v2.u32 	{%r164, %r165}, [%r147+64];
	ld.shared.v2.u32 	{%r166, %r167}, [%r147+72];
	ld.shared.v2.u32 	{%r168, %r169}, [%r147+80];
	bar.sync 	0;
	setp.ne.s32 	%p26, %r986, 0;
	@%p26 bra 	$L__BB4_78;
	add.s32 	%r490, %r149, %r148;
	add.s32 	%r491, %r150, %r490;
	add.s32 	%r492, %r151, %r491;
	add.s32 	%r493, %r152, %r492;
	add.s32 	%r494, %r153, %r493;
	add.s32 	%r495, %r154, %r494;
	add.s32 	%r496, %r155, %r495;
	add.s32 	%r497, %r156, %r496;
	add.s32 	%r498, %r157, %r497;
	add.s32 	%r499, %r158, %r498;
	add.s32 	%r500, %r159, %r499;
	add.s32 	%r501, %r160, %r500;
	add.s32 	%r502, %r161, %r501;
	add.s32 	%r503, %r162, %r502;
	add.s32 	%r504, %r163, %r503;
	add.s32 	%r505, %r164, %r504;
	add.s32 	%r506, %r165, %r505;
	add.s32 	%r507, %r166, %r506;
	add.s32 	%r508, %r167, %r507;
	add.s32 	%r509, %r168, %r508;
	add.s32 	%r464, %r169, %r509;
	mov.b32 	%r462, 1;
	mov.b32 	%r487, 0;
	mov.b32 	%r489, -1;
	// begin inline asm
	{  .reg .u32 r0;  .reg .pred p;  shfl.sync.up.b32 r0|p, %r464, %r462, %r487, %r489;  @p add.u32 r0, r0, %r464;  mov.u32 %r460, r0;}
	// end inline asm
	mov.b32 	%r468, 2;
	// begin inline asm
	{  .reg .u32 r0;  .reg .pred p;  shfl.sync.up.b32 r0|p, %r460, %r468, %r487, %r489;  @p add.u32 r0, r0, %r460;  mov.u32 %r466, r0;}
	// end inline asm
	mov.b32 	%r474, 4;
	// begin inline asm
	{  .reg .u32 r0;  .reg .pred p;  shfl.sync.up.b32 r0|p, %r466, %r474, %r487, %r489;  @p add.u32 r0, r0, %r466;  mov.u32 %r472, r0;}
	// end inline asm
	mov.b32 	%r480, 8;
	// begin inline asm
	{  .reg .u32 r0;  .reg .pred p;  shfl.sync.up.b32 r0|p, %r472, %r480, %r487, %r489;  @p add.u32 r0, r0, %r472;  mov.u32 %r478, r0;}
	// end inline asm
	mov.b32 	%r486, 16;
	// begin inline asm
	{  .reg .u32 r0;  .reg .pred p;  shfl.sync.up.b32 r0|p, %r478, %r486, %r487, %r489;  @p add.u32 r0, r0, %r478;  mov.u32 %r484, r0;}
	// end inline asm
	setp.ne.s32 	%p68, %r257, 31;
	@%p68 bra 	$L__BB4_77;
	shl.b32 	%r510, %r145, 2;
	mov.u32 	%r511, _ZZN3cub18CUB_300001_SM_10006detail4scan16DeviceScanKernelINS2_10policy_hubIjjjjN4cuda3std3__44plusIvEEE10Policy1000EPjSC_NS0_13ScanTileStateIjLb1EEES9_NS1_10InputValueIjSC_EEjjLb0EjEEvT0_T1_T2_iT3_T4_T5_E12temp_storage;
	add.s32 	%r512, %r511, %r510;
	st.shared.u32 	[%r512+16], %r484;
$L__BB4_77:
	bar.sync 	0;
	ld.shared.v4.u32 	{%r513, %r514, %r515, %r516}, [_ZZN3cub18CUB_300001_SM_10006detail4scan16DeviceScanKernelINS2_10policy_hubIjjjjN4cuda3std3__44plusIvEEE10Policy1000EPjSC_NS0_13ScanTileStateIjLb1EEES9_NS1_10InputValueIjSC_EEjjLb0EjEEvT0_T1_T2_iT3_T4_T5_E12temp_storage+16];
	add.s32 	%r517, %r514, %r513;
	setp.eq.s32 	%p69, %r145, 2;
	selp.b32 	%r518, %r517, %r513, %p69;
	add.s32 	%r519, %r517, %r515;
	setp.eq.s32 	%p70, %r145, 3;
	selp.b32 	%r520, %r519, %r518, %p70;
	add.s32 	%r521, %r519, %r516;
	setp.eq.s32 	%p71, %r145, 4;
	selp.b32 	%r522, %r521, %r520, %p71;
	ld.shared.v4.u32 	{%r523, %r524, %r525, %r526}, [_ZZN3cub18CUB_300001_SM_10006detail4scan16DeviceScanKernelINS2_10policy_hubIjjjjN4cuda3std3__44plusIvEEE10Policy1000EPjSC_NS0_13ScanTileStateIjLb1EEES9_NS1_10InputValueIjSC_EEjjLb0EjEEvT0_T1_T2_iT3_T4_T5_E12temp_storage+32];
	add.s32 	%r527, %r521, %r523;
	setp.eq.s32 	%p72, %r145, 5;
	selp.b32 	%r528, %r527, %r522, %p72;
	add.s32 	%r529, %r527, %r524;
	setp.eq.s32 	%p73, %r145, 6;
	selp.b32 	%r530, %r529, %r528, %p73;
	add.s32 	%r531, %r529, %r525;
	setp.eq.s32 	%p74, %r145, 7;
	selp.b32 	%r532, %r531, %r530, %p74;
	add.s32 	%r533, %r531, %r526;
	setp.eq.s32 	%p75, %r145, 8;
	selp.b32 	%r534, %r533, %r532, %p75;
	.pragma "used_bytes_mask 4095";
	ld.shared.v4.u32 	{%r535, %r536, %r537, %r538}, [_ZZN3cub18CUB_300001_SM_10006detail4scan16DeviceScanKernelINS2_10policy_hubIjjjjN4cuda3std3__44plusIvEEE10Policy1000EPjSC_NS0_13ScanTileStateIjLb1EEES9_NS1_10InputValueIjSC_EEjjLb0EjEEvT0_T1_T2_iT3_T4_T5_E12temp_storage+48];
	add.s32 	%r539, %r533, %r535;
	setp.eq.s32 	%p76, %r145, 9;
	selp.b32 	%r540, %r539, %r534, %p76;
	add.s32 	%r541, %r539, %r536;
	setp.eq.s32 	%p77, %r145, 10;
	selp.b32 	%r542, %r541, %r540, %p77;
	add.s32 	%r543, %r541, %r537;
	setp.eq.s32 	%p78, %r145, 11;
	selp.b32 	%r544, %r543, %r542, %p78;
	setp.lt.u32 	%p79, %r85, 32;
	selp.b32 	%r545, 0, %r544, %p79;
	setp.eq.s32 	%p80, %r257, 0;
	sub.s32 	%r546, %r484, %r464;
	selp.b32 	%r547, 0, %r546, %p80;
	add.s32 	%r548, %r547, %r985;
	add.s32 	%r1037, %r548, %r545;
	bra.uni 	$L__BB4_97;
$L__BB4_78:
	add.s32 	%r291, %r149, %r148;
	add.s32 	%r292, %r150, %r291;
	add.s32 	%r293, %r151, %r292;
	add.s32 	%r294, %r152, %r293;
	add.s32 	%r295, %r153, %r294;
	add.s32 	%r296, %r154, %r295;
	add.s32 	%r297, %r155, %r296;
	add.s32 	%r298, %r156, %r297;
	add.s32 	%r299, %r157, %r298;
	add.s32 	%r300, %r158, %r299;
	add.s32 	%r301, %r159, %r300;
	add.s32 	%r302, %r160, %r301;
	add.s32 	%r303, %r161, %r302;
	add.s32 	%r304, %r162, %r303;
	add.s32 	%r305, %r163, %r304;
	add.s32 	%r306, %r164, %r305;
	add.s32 	%r307, %r165, %r306;
	add.s32 	%r308, %r166, %r307;
	add.s32 	%r309, %r167, %r308;
	add.s32 	%r310, %r168, %r309;
	add.s32 	%r265, %r169, %r310;
	mov.b32 	%r263, 1;
	mov.b32 	%r288, 0;
	mov.b32 	%r290, -1;
	// begin inline asm
	{  .reg .u32 r0;  .reg .pred p;  shfl.sync.up.b32 r0|p, %r265, %r263, %r288, %r290;  @p add.u32 r0, r0, %r265;  mov.u32 %r261, r0;}
	// end inline asm
	mov.b32 	%r269, 2;
	// begin inline asm
	{  .reg .u32 r0;  .reg .pred p;  shfl.sync.up.b32 r0|p, %r261, %r269, %r288, %r290;  @p add.u32 r0, r0, %r261;  mov.u32 %r267, r0;}
	// end inline asm
	mov.b32 	%r275, 4;
	// begin inline asm
	{  .reg .u32 r0;  .reg .pred p;  shfl.sync.up.b32 r0|p, %r267, %r275, %r288, %r290;  @p add.u32 r0, r0, %r267;  mov.u32 %r273, r0;}
	// end inline asm
	mov.b32 	%r281, 8;
	// begin inline asm
	{  .reg .u32 r0;  .reg .pred p;  shfl.sync.up.b32 r0|p, %r273, %r281, %r288, %r290;  @p add.u32 r0, r0, %r273;  mov.u32 %r279, r0;}
	// end inline asm
	mov.b32 	%r287, 16;
	// begin inline asm
	{  .reg .u32 r0;  .reg .pred p;  shfl.sync.up.b32 r0|p, %r279, %r287, %r288, %r290;  @p add.u32 r0, r0, %r279;  mov.u32 %r285, r0;}
	// end inline asm
	setp.ne.s32 	%p27, %r257, 31;
	@%p27 bra 	$L__BB4_80;
	shl.b32 	%r311, %r145, 2;
	mov.u32 	%r312, _ZZN3cub18CUB_300001_SM_10006detail4scan16DeviceScanKernelINS2_10policy_hubIjjjjN4cuda3std3__44plusIvEEE10Policy1000EPjSC_NS0_13ScanTileStateIjLb1EEES9_NS1_10InputValueIjSC_EEjjLb0EjEEvT0_T1_T2_iT3_T4_T5_E12temp_storage;
	add.s32 	%r313, %r312, %r311;
	st.shared.u32 	[%r313+16], %r285;
$L__BB4_80:
	sub.s32 	%r314, %r285, %r265;
	bar.sync 	0;
	ld.shared.v4.u32 	{%r315, %r316, %r317, %r318}, [_ZZN3cub18CUB_300001_SM_10006detail4scan16DeviceScanKernelINS2_10policy_hubIjjjjN4cuda3std3__44plusIvEEE10Policy1000EPjSC_NS0_13ScanTileStateIjLb1EEES9_NS1_10InputValueIjSC_EEjjLb0EjEEvT0_T1_T2_iT3_T4_T5_E12temp_storage+16];
	add.s32 	%r319, %r316, %r315;
	setp.eq.s32 	%p28, %r145, 2;
	selp.b32 	%r320, %r319, %r315, %p28;
	add.s32 	%r321, %r319, %r317;
	setp.eq.s32 	%p29, %r145, 3;
	selp.b32 	%r322, %r321, %r320, %p29;
	add.s32 	%r323, %r321, %r318;
	setp.eq.s32 	%p30, %r145, 4;
	selp.b32 	%r324, %r323, %r322, %p30;
	ld.shared.v4.u32 	{%r325, %r326, %r327, %r328}, [_ZZN3cub18CUB_300001_SM_10006detail4scan16DeviceScanKernelINS2_10policy_hubIjjjjN4cuda3std3__44plusIvEEE10Policy1000EPjSC_NS0_13ScanTileStateIjLb1EEES9_NS1_10InputValueIjSC_EEjjLb0EjEEvT0_T1_T2_iT3_T4_T5_E12temp_storage+32];
	add.s32 	%r329, %r323, %r325;
	setp.eq.s32 	%p31, %r145, 5;
	selp.b32 	%r330, %r329, %r324, %p31;
	add.s32 	%r331, %r329, %r326;
	setp.eq.s32 	%p32, %r145, 6;
	selp.b32 	%r332, %r331, %r330, %p32;
	add.s32 	%r333, %r331, %r327;
	setp.eq.s32 	%p33, %r145, 7;
	selp.b32 	%r334, %r333, %r332, %p33;
	add.s32 	%r335, %r333, %r328;
	setp.eq.s32 	%p34, %r145, 8;
	selp.b32 	%r336, %r335, %r334, %p34;
	ld.shared.v4.u32 	{%r337, %r338, %r339, %r340}, [_ZZN3cub18CUB_300001_SM_10006detail4scan16DeviceScanKernelINS2_10policy_hubIjjjjN4cuda3std3__44plusIvEEE10Policy1000EPjSC_NS0_13ScanTileStateIjLb1EEES9_NS1_10InputValueIjSC_EEjjLb0EjEEvT0_T1_T2_iT3_T4_T5_E12temp_storage+48];
	add.s32 	%r341, %r335, %r337;
	setp.eq.s32 	%p35, %r145, 9;
	selp.b32 	%r342, %r341, %r336, %p35;
	add.s32 	%r343, %r341, %r338;
	setp.eq.s32 	%p36, %r145, 10;
	selp.b32 	%r344, %r343, %r342, %p36;
	add.s32 	%r345, %r343, %r339;
	setp.eq.s32 	%p37, %r145, 11;
	selp.b32 	%r346, %r345, %r344, %p37;
	add.s32 	%r175, %r345, %r340;
	setp.gt.u32 	%p38, %r85, 31;
	setp.lt.u32 	%p39, %r85, 32;
	setp.eq.s32 	%p40, %r257, 0;
	selp.b32 	%r347, 0, %r314, %p40;
	add.s32 	%r1036, %r346, %r347;
	selp.b32 	%r177, %r314, %r1036, %p39;
	@%p38 bra 	$L__BB4_96;
	setp.ne.s32 	%p41, %r85, 0;
	mul.wide.s32 	%rd20, %r986, 8;
	add.s64 	%rd10, %rd14, %rd20;
	@%p41 bra 	$L__BB4_83;
	st.shared.u32 	[_ZZN3cub18CUB_300001_SM_10006detail4scan16DeviceScanKernelINS2_10policy_hubIjjjjN4cuda3std3__44plusIvEEE10Policy1000EPjSC_NS0_13ScanTileStateIjLb1EEES9_NS1_10InputValueIjSC_EEjjLb0EjEEvT0_T1_T2_iT3_T4_T5_E12temp_storage+12], %r175;
	add.s64 	%rd21, %rd10, 256;
	mov.b32 	%r348, 100;
	// begin inline asm
	st.relaxed.gpu.v2.u32 [%rd21], {%r348, %r175};
	// end inline asm
$L__BB4_83:
	not.b32 	%r354, %r85;
	add.s32 	%r1031, %r986, %r354;
	mov.b32 	%r350, 830;
	// begin inline asm
	nanosleep.u32 %r350;
	// end inline asm
	mul.wide.s32 	%rd23, %r1031, 8;
	add.s64 	%rd24, %rd14, %rd23;
	add.s64 	%rd22, %rd24, 256;
	// begin inline asm
	ld.relaxed.gpu.v2.u32 {%r1033, %r1025}, [%rd22];
	// end inline asm
	mov.b32 	%r1026, 952;
$L__BB4_84:
	setp.eq.s32 	%p42, %r1033, 99;
	mov.b32 	%r355, -1;
	vote.sync.any.pred 	%p43, %p42, %r355;
	not.pred 	%p44, %p43;
	@%p44 bra 	$L__BB4_86;
	mul.lo.s32 	%r458, %r986, 16807;
	and.b32  	%r986, %r458, 2147483647;
	add.s32 	%r459, %r1026, 1;
	rem.u32 	%r455, %r986, %r459;
	// begin inline asm
	nanosleep.u32 %r455;
	// end inline asm
	shr.u32 	%r1026, %r1026, 1;
	// begin inline asm
	ld.relaxed.gpu.v2.u32 {%r1033, %r1025}, [%rd22];
	// end inline asm
	bra.uni 	$L__BB4_84;
$L__BB4_86:
	setp.eq.s32 	%p45, %r1033, 101;
	mov.b32 	%r382, -1;
	vote.sync.ballot.b32 	%r384, %p45, %r382;
	// begin inline asm
	mov.u32 %r357, %lanemask_ge;
	// end inline asm
	and.b32  	%r385, %r384, %r357;
	or.b32  	%r386, %r385, -2147483648;
	add.s32 	%r387, %r386, -1;
	not.b32 	%r388, %r386;
	and.b32  	%r389, %r388, %r387;
	popc.b32 	%r361, %r389;
	mov.b32 	%r360, 1;
	// begin inline asm
	shfl.sync.down.b32 %r358, %r1025, %r360, %r361, %r382;
	// end inline asm
	setp.lt.s32 	%p47, %r257, %r361;
	selp.b32 	%r390, %r358, 0, %p47;
	add.s32 	%r364, %r390, %r1025;
	mov.b32 	%r365, 2;
	// begin inline asm
	shfl.sync.down.b32 %r363, %r364, %r365, %r361, %r382;
	// end inline asm
	add.s32 	%r391, %r257, 2;
	setp.gt.s32 	%p48, %r391, %r361;
	selp.b32 	%r392, 0, %r363, %p48;
	add.s32 	%r369, %r364, %r392;
	mov.b32 	%r370, 4;
	// begin inline asm
	shfl.sync.down.b32 %r368, %r369, %r370, %r361, %r382;
	// end inline asm
	add.s32 	%r393, %r257, 4;
	setp.gt.s32 	%p49, %r393, %r361;
	selp.b32 	%r394, 0, %r368, %p49;
	add.s32 	%r374, %r369, %r394;
	mov.b32 	%r375, 8;
	// begin inline asm
	shfl.sync.down.b32 %r373, %r374, %r375, %r361, %r382;
	// end inline asm
	add.s32 	%r395, %r257, 8;
	setp.gt.s32 	%p50, %r395, %r361;
	selp.b32 	%r396, 0, %r373, %p50;
	add.s32 	%r379, %r374, %r396;
	mov.b32 	%r380, 16;
	// begin inline asm
	shfl.sync.down.b32 %r378, %r379, %r380, %r361, %r382;
	// end inline asm
	add.s32 	%r397, %r257, 16;
	setp.gt.s32 	%p51, %r397, %r361;
	selp.b32 	%r398, 0, %r378, %p51;
	add.s32 	%r1029, %r379, %r398;
	add.s64 	%rd11, %rd14, 256;
	mov.b32 	%r1027, 952;
$L__BB4_87:
	setp.ne.s32 	%p52, %r1033, 101;
	mov.b32 	%r399, -1;
	vote.sync.all.pred 	%p53, %p52, %r399;
	not.pred 	%p54, %p53;
	@%p54 bra 	$L__BB4_92;
	shr.u32 	%r1027, %r1027, 1;
	mul.wide.s32 	%rd27, %r1031, 8;
	add.s64 	%rd28, %rd11, %rd27;
	add.s64 	%rd26, %rd28, -256;
	// begin inline asm
	ld.relaxed.gpu.v2.u32 {%r1033, %r1034}, [%rd26];
	// end inline asm
	mov.u32 	%r1035, %r1027;
$L__BB4_89:
	setp.eq.s32 	%p58, %r1033, 99;
	mov.b32 	%r407, -1;
	vote.sync.any.pred 	%p59, %p58, %r407;
	not.pred 	%p60, %p59;
	@%p60 bra 	$L__BB4_91;
	mul.lo.s32 	%r453, %r986, 16807;
	and.b32  	%r986, %r453, 2147483647;
	add.s32 	%r454, %r1035, 1;
	rem.u32 	%r450, %r986, %r454;
	// begin inline asm
	nanosleep.u32 %r450;
	// end inline asm
	shr.u32 	%r1035, %r1035, 1;
	// begin inline asm
	ld.relaxed.gpu.v2.u32 {%r1033, %r1034}, [%rd26];
	// end inline asm
	bra.uni 	$L__BB4_89;
$L__BB4_91:
	setp.eq.s32 	%p61, %r1033, 101;
	mov.b32 	%r433, -1;
	vote.sync.ballot.b32 	%r434, %p61, %r433;
	and.b32  	%r435, %r434, %r357;
	or.b32  	%r436, %r435, -2147483648;
	add.s32 	%r437, %r436, -1;
	not.b32 	%r438, %r436;
	and.b32  	%r439, %r438, %r437;
	popc.b32 	%r412, %r439;
	mov.b32 	%r411, 1;
	// begin inline asm
	shfl.sync.down.b32 %r409, %r1034, %r411, %r412, %r433;
	// end inline asm
	setp.lt.s32 	%p63, %r257, %r412;
	selp.b32 	%r440, %r409, 0, %p63;
	add.s32 	%r415, %r440, %r1034;
	mov.b32 	%r416, 2;
	// begin inline asm
	shfl.sync.down.b32 %r414, %r415, %r416, %r412, %r433;
	// end inline asm
	add.s32 	%r441, %r257, 2;
	setp.gt.s32 	%p64, %r441, %r412;
	selp.b32 	%r442, 0, %r414, %p64;
	add.s32 	%r420, %r415, %r442;
	mov.b32 	%r421, 4;
	// begin inline asm
	shfl.sync.down.b32 %r419, %r420, %r421, %r412, %r433;
	// end inline asm
	add.s32 	%r443, %r257, 4;
	setp.gt.s32 	%p65, %r443, %r412;
	selp.b32 	%r444, 0, %r419, %p65;
	add.s32 	%r425, %r420, %r444;
	mov.b32 	%r426, 8;
	// begin inline asm
	shfl.sync.down.b32 %r424, %r425, %r426, %r412, %r433;
	// end inline asm
	add.s32 	%r445, %r257, 8;
	setp.gt.s32 	%p66, %r445, %r412;
	selp.b32 	%r446, 0, %r424, %p66;
	add.s32 	%r430, %r425, %r446;
	mov.b32 	%r431, 16;
	// begin inline asm
	shfl.sync.down.b32 %r429, %r430, %r431, %r412, %r433;
	// end inline asm
	add.s32 	%r447, %r257, 16;
	setp.gt.s32 	%p67, %r447, %r412;
	selp.b32 	%r448, 0, %r429, %p67;
	add.s32 	%r449, %r448, %r1029;
	add.s32 	%r1029, %r449, %r430;
	add.s32 	%r1031, %r1031, -32;
	bra.uni 	$L__BB4_87;
$L__BB4_92:
	@%p41 bra 	$L__BB4_94;
	add.s32 	%r402, %r1029, %r175;
	add.s64 	%rd25, %rd10, 256;
	mov.b32 	%r401, 101;
	// begin inline asm
	st.relaxed.gpu.v2.u32 [%rd25], {%r401, %r402};
	// end inline asm
	st.shared.u32 	[_ZZN3cub18CUB_300001_SM_10006detail4scan16DeviceScanKernelINS2_10policy_hubIjjjjN4cuda3std3__44plusIvEEE10Policy1000EPjSC_NS0_13ScanTileStateIjLb1EEES9_NS1_10InputValueIjSC_EEjjLb0EjEEvT0_T1_T2_iT3_T4_T5_E12temp_storage+4], %r1029;
	st.shared.u32 	[_ZZN3cub18CUB_300001_SM_10006detail4scan16DeviceScanKernelINS2_10policy_hubIjjjjN4cuda3std3__44plusIvEEE10Policy1000EPjSC_NS0_13ScanTileStateIjLb1EEES9_NS1_10InputValueIjSC_EEjjLb0EjEEvT0_T1_T2_iT3_T4_T5_E12temp_storage+8], %r402;
$L__BB4_94:
	setp.ne.s32 	%p56, %r257, 0;
	mov.u32 	%r1036, %r177;
	@%p56 bra 	$L__BB4_96;
	st.shared.u32 	[_ZZN3cub18CUB_300001_SM_10006detail4scan16DeviceScanKernelINS2_10policy_hubIjjjjN4cuda3std3__44plusIvEEE10Policy1000EPjSC_NS0_13ScanTileStateIjLb1EEES9_NS1_10InputValueIjSC_EEjjLb0EjEEvT0_T1_T2_iT3_T4_T5_E12temp_storage+76], %r1029;
	mov.u32 	%r1036, %r1029;
$L__BB4_96:
	bar.sync 	0;
	setp.eq.s32 	%p57, %r85, 0;
	ld.shared.u32 	%r403, [_ZZN3cub18CUB_300001_SM_10006detail4scan16DeviceScanKernelINS2_10policy_hubIjjjjN4cuda3std3__44plusIvEEE10Policy1000EPjSC_NS0_13ScanTileStateIjLb1EEES9_NS1_10InputValueIjSC_EEjjLb0EjEEvT0_T1_T2_iT3_T4_T5_E12temp_storage+76];
	selp.b32 	%r404, 0, %r403, %p57;
	add.s32 	%r1037, %r404, %r1036;
$L__BB4_97:
	add.s32 	%r549, %r1037, %r148;
	add.s32 	%r550, %r149, %r549;
	add.s32 	%r551, %r150, %r550;
	add.s32 	%r552, %r151, %r551;
	add.s32 	%r553, %r152, %r552;
	add.s32 	%r554, %r153, %r553;
	add.s32 	%r555, %r154, %r554;
	add.s32 	%r556, %r155, %r555;
	add.s32 	%r557, %r156, %r556;
	add.s32 	%r558, %r157, %r557;
	add.s32 	%r559, %r158, %r558;
	add.s32 	%r560, %r159, %r559;
	add.s32 	%r561, %r160, %r560;
	add.s32 	%r562, %r161, %r561;
	add.s32 	%r563, %r162, %r562;
	add.s32 	%r564, %r163, %r563;
	add.s32 	%r565, %r164, %r564;
	add.s32 	%r566, %r165, %r565;
	add.s32 	%r567, %r166, %r566;
	add.s32 	%r568, %r167, %r567;
	add.s32 	%r569, %r168, %r568;
	bar.sync 	0;
	st.shared.v2.u32 	[%r147], {%r1037, %r549};
	st.shared.v2.u32 	[%r147+8], {%r550, %r551};
	st.shared.v2.u32 	[%r147+16], {%r552, %r553};
	st.shared.v2.u32 	[%r147+24], {%r554, %r555};
	st.shared.v2.u32 	[%r147+32], {%r556, %r557};
	st.shared.v2.u32 	[%r147+40], {%r558, %r559};
	st.shared.v2.u32 	[%r147+48], {%r560, %r561};
	st.shared.v2.u32 	[%r147+56], {%r562, %r563};
	st.shared.v2.u32 	[%r147+64], {%r564, %r565};
	st.shared.v2.u32 	[%r147+72], {%r566, %r567};
	st.shared.v2.u32 	[%r147+80], {%r568, %r569};
	bar.warp.sync 	-1;
	ld.shared.u32 	%r216, [%r146];
	ld.shared.u32 	%r217, [%r146+128];
	ld.shared.u32 	%r218, [%r146+256];
	ld.shared.u32 	%r219, [%r146+384];
	ld.shared.u32 	%r220, [%r146+512];
	ld.shared.u32 	%r221, [%r146+640];
	ld.shared.u32 	%r222, [%r146+768];
	ld.shared.u32 	%r223, [%r146+896];
	ld.shared.u32 	%r224, [%r146+1024];
	ld.shared.u32 	%r225, [%r146+1152];
	ld.shared.u32 	%r226, [%r146+1280];
	ld.shared.u32 	%r227, [%r146+1408];
	ld.shared.u32 	%r228, [%r146+1536];
	ld.shared.u32 	%r229, [%r146+1664];
	ld.shared.u32 	%r230, [%r146+1792];
	ld.shared.u32 	%r231, [%r146+1920];
	ld.shared.u32 	%r232, [%r146+2048];
	ld.shared.u32 	%r233, [%r146+2176];
	ld.shared.u32 	%r234, [%r146+2304];
	ld.shared.u32 	%r235, [%r146+2432];
	ld.shared.u32 	%r236, [%r146+2560];
	ld.shared.u32 	%r237, [%r146+2688];
	setp.ne.s32 	%p81, %r85, 0;
	@%p81 bra 	$L__BB4_99;
	st.volatile.shared.u32 	[_ZZN3cub18CUB_300001_SM_10006detail4scan16DeviceScanKernelINS2_10policy_hubIjjjjN4cuda3std3__44plusIvEEE10Policy1000EPjSC_NS0_13ScanTileStateIjLb1EEES9_NS1_10InputValueIjSC_EEjjLb0EjEEvT0_T1_T2_iT3_T4_T5_E12temp_storage+33792], %r6;
$L__BB4_99:
	ld.param.u32 	%r984, [_ZN3cub18CUB_300001_SM_10006detail4scan16DeviceScanKernelINS2_10policy_hubIjjjjN4cuda3std3__44plusIvEEE10Policy1000EPjSC_NS0_13ScanTileStateIjLb1EEES9_NS1_10InputValueIjSC_EEjjLb0EjEEvT0_T1_T2_iT3_T4_T5__param_3];
	ld.param.u64 	%rd59, [_ZN3cub18CUB_300001_SM_10006detail4scan16DeviceScanKernelINS2_10policy_hubIjjjjN4cuda3std3__44plusIvEEE10Policy1000EPjSC_NS0_13ScanTileStateIjLb1EEES9_NS1_10InputValueIjSC_EEjjLb0EjEEvT0_T1_T2_iT3_T4_T5__param_1];
	bar.sync 	0;
	ld.volatile.shared.u32 	%r238, [_ZZN3cub18CUB_300001_SM_10006detail4scan16DeviceScanKernelINS2_10policy_hubIjjjjN4cuda3std3__44plusIvEEE10Policy1000EPjSC_NS0_13ScanTileStateIjLb1EEES9_NS1_10InputValueIjSC_EEjjLb0EjEEvT0_T1_T2_iT3_T4_T5_E12temp_storage+33792];
	setp.ge.s32 	%p82, %r87, %r238;
	cvt.u64.u32 	%rd35, %r87;
	mov.u32 	%r570, %ctaid.x;
	add.s32 	%r571, %r984, %r570;
	mul.lo.s32 	%r572, %r571, 8448;
	cvt.u64.u32 	%rd36, %r572;
	add.s64 	%rd37, %rd35, %rd36;
	cvta.to.global.u64 	%rd38, %rd59;
	shl.b64 	%rd39, %rd37, 2;
	add.s64 	%rd12, %rd38, %rd39;
	@%p82 bra 	$L__BB4_101;
	st.global.u32 	[%rd12], %r216;
$L__BB4_101:
	setp.ge.s32 	%p83, %r90, %r238;
	@%p83 bra 	$L__BB4_103;
	st.global.u32 	[%rd12+128], %r217;
$L__BB4_103:
	setp.ge.s32 	%p84, %r93, %r238;
	@%p84 bra 	$L__BB4_105;
	st.global.u32 	[%rd12+256], %r218;
$L__BB4_105:
	setp.ge.s32 	%p85, %r96, %r238;
	@%p85 bra 	$L__BB4_107;
	st.global.u32 	[%rd12+384], %r219;
$L__BB4_107:
	mov.u32 	%r573, %tid.x;
	and.b32  	%r574, %r573, 992;
	mul.lo.s32 	%r575, %r574, 22;
	and.b32  	%r576, %r573, 31;
	or.b32  	%r577, %r575, %r576;
	add.s32 	%r578, %r577, 128;
	setp.ge.s32 	%p86, %r578, %r238;
	@%p86 bra 	$L__BB4_109;
	st.global.u32 	[%rd12+512], %r220;
$L__BB4_109:
	add.s32 	%r584, %r577, 160;
	setp.ge.s32 	%p87, %r584, %r238;
	@%p87 bra 	$L__BB4_111;
	st.global.u32 	[%rd12+640], %r221;
$L__BB4_111:
	setp.ge.s32 	%p88, %r103, %r238;
	@%p88 bra 	$L__BB4_113;
	st.global.u32 	[%rd12+768], %r222;
$L__BB4_113:
	add.s32 	%r590, %r577, 224;
	setp.ge.s32 	%p89, %r590, %r238;
	@%p89 bra 	$L__BB4_115;
	st.global.u32 	[%rd12+896], %r223;
$L__BB4_115:
	setp.ge.s32 	%p90, %r108, %r238;
	@%p90 bra 	$L__BB4_117;
	st.global.u32 	[%rd12+1024], %r224;
$L__BB4_117:
	add.s32 	%r596, %r577, 288;
	setp.ge.s32 	%p91, %r596, %r238;
	@%p91 bra 	$L__BB4_119;
	st.global.u32 	[%rd12+1152], %r225;
$L__BB4_119:
	setp.ge.s32 	%p92, %r113, %r238;
	@%p92 bra 	$L__BB4_121;
	st.global.u32 	[%rd12+1280], %r226;
$L__BB4_121:
	setp.ge.s32 	%p93, %r116, %r238;
	@%p93 bra 	$L__BB4_123;
	st.global.u32 	[%rd12+1408], %r227;
$L__BB4_123:
	setp.ge.s32 	%p94, %r119, %r238;
	@%p94 bra 	$L__BB4_125;
	st.global.u32 	[%rd12+1536], %r228;
$L__BB4_125:
	setp.ge.s32 	%p95, %r122, %r238;
	@%p95 bra 	$L__BB4_127;
	st.global.u32 	[%rd12+1664], %r229;
$L__BB4_127:
	add.s32 	%r602, %r577, 448;
	setp.ge.s32 	%p96, %r602, %r238;
	@%p96 bra 	$L__BB4_129;
	st.global.u32 	[%rd12+1792], %r230;
$L__BB4_129:
	setp.ge.s32 	%p97, %r127, %r238;
	@%p97 bra 	$L__BB4_131;
	st.global.u32 	[%rd12+1920], %r231;
$L__BB4_131:
	add.s32 	%r608, %r577, 512;
	setp.ge.s32 	%p98, %r608, %r238;
	@%p98 bra 	$L__BB4_133;
	st.global.u32 	[%rd12+2048], %r232;
$L__BB4_133:
	add.s32 	%r614, %r577, 544;
	setp.ge.s32 	%p99, %r614, %r238;
	@%p99 bra 	$L__BB4_135;
	st.global.u32 	[%rd12+2176], %r233;
$L__BB4_135:
	setp.ge.s32 	%p100, %r134, %r238;
	@%p100 bra 	$L__BB4_137;
	st.global.u32 	[%rd12+2304], %r234;
$L__BB4_137:
	add.s32 	%r620, %r577, 608;
	setp.ge.s32 	%p101, %r620, %r238;
	@%p101 bra 	$L__BB4_139;
	st.global.u32 	[%rd12+2432], %r235;
$L__BB4_139:
	add.s32 	%r626, %r577, 640;
	setp.ge.s32 	%p102, %r626, %r238;
	@%p102 bra 	$L__BB4_141;
	st.global.u32 	[%rd12+2560], %r236;
$L__BB4_141:
	setp.ge.s32 	%p103, %r141, %r238;
	@%p103 bra 	$L__BB4_143;
	st.global.u32 	[%rd12+2688], %r237;
$L__BB4_143:
	ret;

}


// ===== COMPILED SASS (sm_100) =====

	.target	sm_100

	.elftype	@"ET_EXEC"


//--------------------- .note.nv.tkinfo           --------------------------
	.section	.note.nv.tkinfo,"",@"SHT_NOTE"
	.sectionflags	@"SHF_NOTE_NV_TKINFO"
	.tkinfo
        /*0018*/ 	.word	0x00000002
        /*0030*/ 	.string	""
        /*0030*/ 	.string	"ptxas"
        /*0030*/ 	.string	"Cuda compilation tools, release 13.0, V13.0.88"
        /*0030*/ 	.string	"Build cuda_13.0.r13.0/compiler.36424714_0"
        /*0030*/ 	.string	"-arch sm_100 -m 64 "



//--------------------- .note.nv.cuinfo           --------------------------
	.section	.note.nv.cuinfo,"",@"SHT_NOTE"
	.sectionflags	@"SHF_NOTE_NV_CUINFO"
        /*0018*/ 	.short	0x0002
        /*001a*/ 	.short	0x0064
        /*001c*/ 	.short	0x0082
	.zero		2


//--------------------- .nv.info                  --------------------------
	.section	.nv.info,"",@"SHT_CUDA_INFO"
	.align	4


	//----- nvinfo : EIATTR_REGCOUNT
	.align		4
        /*0000*/ 	.byte	0x04, 0x2f
        /*0002*/ 	.short	(.L_41 - .L_40)
	.align		4
.L_40:
        /*0004*/ 	.word	index@(_Z20gpu_radix_sort_localPjS_S_jS_jj)
        /*0008*/ 	.word	0x0000001c


	//----- nvinfo : EIATTR_FRAME_SIZE
	.align		4
.L_41:
        /*000c*/ 	.byte	0x04, 0x11
        /*000e*/ 	.short	(.L_43 - .L_42)
	.align		4
.L_42:
        /*0010*/ 	.word	index@(_Z20gpu_radix_sort_localPjS_S_jS_jj)
        /*0014*/ 	.word	0x00000000


	//----- nvinfo : EIATTR_REGCOUNT
	.align		4
.L_43:
        /*0018*/ 	.byte	0x04, 0x2f
        /*001a*/ 	.short	(.L_45 - .L_44)
	.align		4
.L_44:
        /*001c*/ 	.word	index@(_Z16gpu_glbl_shufflePjS_S_S_jjj)
        /*0020*/ 	.word	0x00000010


	//----- nvinfo : EIATTR_FRAME_SIZE
	.align		4
.L_45:
        /*0024*/ 	.byte	0x04, 0x11
        /*0026*/ 	.short	(.L_47 - .L_46)
	.align		4
.L_46:
        /*0028*/ 	.word	index@(_Z16gpu_glbl_shufflePjS_S_S_jjj)
        /*002c*/ 	.word	0x00000000


	//----- nvinfo : EIATTR_REGCOUNT
	.align		4
.L_47:
        /*0030*/ 	.byte	0x04, 0x2f
        /*0032*/ 	.short	(.L_49 - .L_48)
	.align		4
.L_48:
        /*0034*/ 	.word	index@(_ZN3cub18CUB_300001_SM_10006detail11EmptyKernelIvEEvv)
        /*0038*/ 	.word	0x00000004


	//----- nvinfo : EIATTR_FRAME_SIZE
	.align		4
.L_49:
        /*003c*/ 	.byte	0x04, 0x11
        /*003e*/ 	.short	(.L_51 - .L_50)
	.align		4
.L_50:
        /*0040*/ 	.word	index@(_ZN3cub18CUB_300001_SM_10006detail11EmptyKernelIvEEvv)
        /*0044*/ 	.word	0x00000000


	//----- nvinfo : EIATTR_REGCOUNT
	.align		4
.L_51:
        /*0048*/ 	.byte	0x04, 0x2f
        /*004a*/ 	.short	(.L_53 - .L_52)
	.align		4
.L_52:
        /*004c*/ 	.word	index@(_ZN3cub18CUB_300001_SM_10006detail4scan20DeviceScanInitKernelINS0_13ScanTileStateIjLb1EEEEEvT_i)
        /*0050*/ 	.word	0x00000008


	//----- nvinfo : EIATTR_FRAME_SIZE
	.align		4
.L_53:
        /*0054*/ 	.byte	0x04, 0x11
        /*0056*/ 	.short	(.L_55 - .L_54)
	.align		4
.L_54:
        /*0058*/ 	.word	index@(_ZN3cub18CUB_300001_SM_10006detail4scan20DeviceScanInitKernelINS0_13ScanTileStateIjLb1EEEEEvT_i)
        /*005c*/ 	.word	0x00000000


	//----- nvinfo : EIATTR_REGCOUNT
	.align		4
.L_55:
        /*0060*/ 	.byte	0x04, 0x2f
        /*0062*/ 	.short	(.L_57 - .L_56)
	.align		4
.L_56:
        /*0064*/ 	.word	index@(_ZN3cub18CUB_300001_SM_10006detail4scan16DeviceScanKernelINS2_10policy_hubIjjjjN4cuda3std3__44plusIvEEE10Policy1000EPjSC_NS0_13ScanTileStateIjLb1EEES9_NS1_10InputValueIjSC_EEjjLb0EjEEvT0_T1_T2_iT3_T4_T5_)
        /*0068*/ 	.word	0x00000038


	//----- nvinfo : EIATTR_FRAME_SIZE
	.align		4
.L_57:
        /*006c*/ 	.byte	0x04, 0x11
        /*006e*/ 	.short	(.L_59 - .L_58)
	.align		4
.L_58:
        /*0070*/ 	.word	index@(_ZN3cub18CUB_300001_SM_10006detail4scan16DeviceScanKernelINS2_10policy_hubIjjjjN4cuda3std3__44plusIvEEE10Policy1000EPjSC_NS0_13ScanTileStateIjLb1EEES9_NS1_10InputValueIjSC_EEjjLb0EjEEvT0_T1_T2_iT3_T4_T5_)
        /*0074*/ 	.word	0x00000000


	//----- nvinfo : EIATTR_MIN_STACK_SIZE
	.align		4
.L_59:
        /*0078*/ 	.byte	0x04, 0x12
        /*007a*/ 	.short	(.L_61 - .L_60)
	.align		4
.L_60:
        /*007c*/ 	.word	index@(_ZN3cub18CUB_300001_SM_10006detail4scan16DeviceScanKernelINS2_10policy_hubIjjjjN4cuda3std3__44plusIvEEE10Policy1000EPjSC_NS0_13ScanTileStateIjLb1EEES9_NS1_10InputValueIjSC_EEjjLb0EjEEvT0_T1_T2_iT3_T4_T5_)
        /*0080*/ 	.word	0x00000000


	//----- nvinfo : EIATTR_MIN_STACK_SIZE
	.align		4
.L_61:
        /*0084*/ 	.byte	0x04, 0x12
        /*0086*/ 	.short	(.L_63 - .L_62)
	.align		4
.L_62:
        /*0088*/ 	.word	index@(_ZN3cub18CUB_300001_SM_10006detail4scan20DeviceScanInitKernelINS0_13ScanTileStateIjLb1EEEEEvT_i)
        /*008c*/ 	.word	0x00000000


	//----- nvinfo : EIATTR_MIN_STACK_SIZE
	.align		4
.L_63:
        /*0090*/ 	.byte	0x04, 0x12
        /*0092*/ 	.short	(.L_65 - .L_64)
	.align		4
.L_64:
        /*0094*/ 	.word	index@(_ZN3cub18CUB_300001_SM_10006detail11EmptyKernelIvEEvv)
        /*0098*/ 	.word	0x00000000


	//----- nvinfo : EIATTR_MIN_STACK_SIZE
	.align		4
.L_65:
        /*009c*/ 	.byte	0x04, 0x12
        /*009e*/ 	.short	(.L_67 - .L_66)
	.align		4
.L_66:
        /*00a0*/ 	.word	index@(_Z16gpu_glbl_shufflePjS_S_S_jjj)
        /*00a4*/ 	.word	0x00000000


	//----- nvinfo : EIATTR_MIN_STACK_SIZE
	.align		4
.L_67:
        /*00a8*/ 	.byte	0x04, 0x12
        /*00aa*/ 	.short	(.L_69 - .L_68)
	.align		4
.L_68:
        /*00ac*/ 	.word	index@(_Z20gpu_radix_sort_localPjS_S_jS_jj)
        /*00b0*/ 	.word	0x00000000
.L_69:


//--------------------- .nv.compat                --------------------------
	.section	.nv.compat,"",@"SHT_CUDA_COMPAT_INFO"
	.align	4
        /*0000*/ 	.byte	0x02, 0x09, 0x00, 0x00, 0x02, 0x02, 0x01, 0x00, 0x02, 0x05, 0x05, 0x00, 0x03, 0x07, 0x01, 0x01
        /*0010*/ 	.byte	0x02, 0x03, 0x00, 0x00, 0x02, 0x06, 0x01, 0x00, 0x04, 0x0b, 0x08, 0x00, 0x09, 0x00, 0x00, 0x00
        /*0020*/ 	.byte	0x00, 0x00, 0x00, 0x00


//--------------------- .nv.info._ZN3cub18CUB_300001_SM_10006detail4scan16DeviceScanKernelINS2_10policy_hubIjjjjN4cuda3std3__44plusIvEEE10Policy1000EPjSC_NS0_13ScanTileStateIjLb1EEES9_NS1_10InputValueIjSC_EEjjLb0EjEEvT0_T1_T2_iT3_T4_T5_ --------------------------
	.section	.nv.info._ZN3cub18CUB_300001_SM_10006detail4scan16DeviceScanKernelINS2_10policy_hubIjjjjN4cuda3std3__44plusIvEEE10Policy1000EPjSC_NS0_13ScanTileStateIjLb1EEES9_NS1_10InputValueIjSC_EEjjLb0EjEEvT0_T1_T2_iT3_T4_T5_,"",@"SHT_CUDA_INFO"
	.sectionflags	@""
	.align	4


	//----- nvinfo : EIATTR_CUDA_API_VERSION
	.align		4
        /*0000*/ 	.byte	0x04, 0x37
        /*0002*/ 	.short	(.L_71 - .L_70)
.L_70:
        /*0004*/ 	.word	0x00000082


	//----- nvinfo : EIATTR_KPARAM_INFO
	.align		4
.L_71:
        /*0008*/ 	.byte	0x04, 0x17
        /*000a*/ 	.short	(.L_73 - .L_72)
.L_72:
        /*000c*/ 	.word	0x00000000
        /*0010*/ 	.short	0x0006
        /*0012*/ 	.short	0x0030
        /*0014*/ 	.byte	0x00, 0xf0, 0x11, 0x00


	//----- nvinfo : EIATTR_KPARAM_INFO
	.align		4
.L_73:
        /*0018*/ 	.byte	0x04, 0x17
        /*001a*/ 	.short	(.L_75 - .L_74)
.L_74:
        /*001c*/ 	.word	0x00000000
        /*0020*/ 	.short	0x0005
        /*0022*/ 	.short	0x0020
        /*0024*/ 	.byte	0x00, 0xf0, 0x41, 0x00


	//----- nvinfo : EIATTR_KPARAM_INFO
	.align		4
.L_75:
        /*0028*/ 	.byte	0x04, 0x17
        /*002a*/ 	.short	(.L_77 - .L_76)
.L_76:
        /*002c*/ 	.word	0x00000000
        /*0030*/ 	.short	0x0004
        /*0032*/ 	.short	0x001c
        /*0034*/ 	.byte	0x00, 0xf0, 0x05, 0x00


	//----- nvinfo : EIATTR_KPARAM_INFO
	.align		4
.L_77:
        /*0038*/ 	.byte	0x04, 0x17
        /*003a*/ 	.short	(.L_79 - .L_78)
.L_78:
        /*003c*/ 	.word	0x00000000
        /*0040*/ 	.short	0x0003
        /*0042*/ 	.short	0x0018
        /*0044*/ 	.byte	0x00, 0xf0, 0x11, 0x00


	//----- nvinfo : EIATTR_KPARAM_INFO
	.align		4
.L_79:
        /*0048*/ 	.byte	0x04, 0x17
        /*004a*/ 	.short	(.L_81 - .L_80)
.L_80:
        /*004c*/ 	.word	0x00000000
        /*0050*/ 	.short	0x0002
        /*0052*/ 	.short	0x0010
        /*0054*/ 	.byte	0x00, 0xf0, 0x21, 0x00


	//----- nvinfo : EIATTR_KPARAM_INFO
	.align		4
.L_81:
        /*0058*/ 	.byte	0x04, 0x17
        /*005a*/ 	.short	(.L_83 - .L_82)
.L_82:
        /*005c*/ 	.word	0x00000000
        /*0060*/ 	.short	0x0001
        /*0062*/ 	.short	0x0008
        /*0064*/ 	.byte	0x00, 0xf5, 0x21, 0x00


	//----- nvinfo : EIATTR_KPARAM_INFO
	.align		4
.L_83:
        /*0068*/ 	.byte	0x04, 0x17
        /*006a*/ 	.short	(.L_85 - .L_84)
.L_84:
        /*006c*/ 	.word	0x00000000
        /*0070*/ 	.short	0x0000
        /*0072*/ 	.short	0x0000
        /*0074*/ 	.byte	0x00, 0xf5, 0x21, 0x00


	//----- nvinfo : EIATTR_SPARSE_MMA_MASK
	.align		4
.L_85:
        /*0078*/ 	.byte	0x03, 0x50
        /*007a*/ 	.short	0x0000


	//----- nvinfo : EIATTR_MAXREG_COUNT
	.align		4
        /*007c*/ 	.byte	0x03, 0x1b
        /*007e*/ 	.short	0x00a8


	//----- nvinfo : EIATTR_NUM_BARRIERS
	.align		4
        /*0080*/ 	.byte	0x02, 0x4c
        /*0082*/ 	.byte	0x01
	.zero		1


	//----- nvinfo : EIATTR_MERCURY_ISA_VERSION
	.align		4
        /*0084*/ 	.byte	0x03, 0x5f
        /*0086*/ 	.short	0x0101


	//----- nvinfo : EIATTR_UNUSED_LOAD_BYTE_OFFSET
	.align		4
        /*0088*/ 	.byte	0x04, 0x44
        /*008a*/ 	.short	(.L_87 - .L_86)


	//   ....[0]....
.L_86:
        /*008c*/ 	.word	0x000029f0
        /*0090*/ 	.word	0x00000fff


	//----- nvinfo : EIATTR_COOP_GROUP_MASK_REGIDS
	.align		4
.L_87:
        /*0094*/ 	.byte	0x04, 0x29
        /*0096*/ 	.short	(.L_89 - .L_88)


	//   ....[0]....
.L_88:
        /*0098*/ 	.word	0xffffffff


	//   ....[1]....
        /*009c*/ 	.word	0xffffffff


	//   ....[2]....
        /*00a0*/ 	.word	0xffffffff


	//   ....[3]....
        /*00a4*/ 	.word	0xffffffff


	//   ....[4]....
        /*00a8*/ 	.word	0xffffffff


	//   ....[5]....
        /*00ac*/ 	.word	0xffffffff


	//   ....[6]....
        /*00b0*/ 	.word	0xffffffff


	//   ....[7]....
        /*00b4*/ 	.word	0xffffffff


	//   ....[8]....
        /*00b8*/ 	.word	0xffffffff


	//   ....[9]....
        /*00bc*/ 	.word	0xffffffff


	//   ....[10]....
        /*00c0*/ 	.word	0xffffffff


	//   ....[11]....
        /*00c4*/ 	.word	0xffffffff


	//   ....[12]....
        /*00c8*/ 	.word	0xffffffff


	//   ....[13]....
        /*00cc*/ 	.word	0xffffffff


	//   ....[14]....
        /*00d0*/ 	.word	0xffffffff


	//   ....[15]....
        /*00d4*/ 	.word	0xffffffff


	//   ....[16]....
        /*00d8*/ 	.word	0xffffffff


	//   ....[17]....
        /*00dc*/ 	.word	0xffffffff


	//   ....[18]....
        /*00e0*/ 	.word	0xffffffff


	//   ....[19]....
        /*00e4*/ 	.word	0xffffffff


	//   ....[20]....
        /*00e8*/ 	.word	0xffffffff


	//   ....[21]....
        /*00ec*/ 	.word	0xffffffff


	//   ....[22]....
        /*00f0*/ 	.word	0xffffffff


	//   ....[23]....
        /*00f4*/ 	.word	0xffffffff


	//   ....[24]....
        /*00f8*/ 	.word	0xffffffff


	//   ....[25]....
        /*00fc*/ 	.word	0xffffffff


	//   ....[26]....
        /*0100*/ 	.word	0xffffffff


	//   ....[27]....
        /*0104*/ 	.word	0xffffffff


	//   ....[28]....
        /*0108*/ 	.word	0xffffffff


	//   ....[29]....
        /*010c*/ 	.word	0xffffffff


	//   ....[30]....
        /*0110*/ 	.word	0xffffffff


	//   ....[31]....
        /*0114*/ 	.word	0xffffffff


	//   ....[32]....
        /*0118*/ 	.word	0xffffffff


	//   ....[33]....
        /*011c*/ 	.word	0xffffffff


	//   ....[34]....
        /*0120*/ 	.word	0xffffffff


	//   ....[35]....
        /*0124*/ 	.word	0xffffffff


	//   ....[36]....
        /*0128*/ 	.word	0xffffffff


	//   ....[37]....
        /*012c*/ 	.word	0xffffffff


	//   ....[38]....
        /*0130*/ 	.word	0xffffffff


	//   ....[39]....
        /*0134*/ 	.word	0xffffffff


	//   ....[40]....
        /*0138*/ 	.word	0xffffffff


	//   ....[41]....
        /*013c*/ 	.word	0xffffffff


	//   ....[42]....
        /*0140*/ 	.word	0xffffffff


	//   ....[43]....
        /*0144*/ 	.word	0xffffffff


	//   ....[44]....
        /*0148*/ 	.word	0xffffffff


	//   ....[45]....
        /*014c*/ 	.word	0xffffffff


	//   ....[46]....
        /*0150*/ 	.word	0xffffffff


	//   ....[47]....
        /*0154*/ 	.word	0xffffffff


	//   ....[48]....
        /*0158*/ 	.word	0xffffffff


	//   ....[49]....
        /*015c*/ 	.word	0xffffffff


	//   ....[50]....
        /*0160*/ 	.word	0xffffffff


	//   ....[51]....
        /*0164*/ 	.word	0xffffffff


	//   ....[52]....
        /*0168*/ 	.word	0xffffffff


	//   ....[53]....
        /*016c*/ 	.word	0xffffffff


	//   ....[54]....
        /*0170*/ 	.word	0xffffffff


	//   ....[55]....
        /*0174*/ 	.word	0xffffffff


	//   ....[56]....
        /*0178*/ 	.word	0xffffffff


	//   ....[57]....
        /*017c*/ 	.word	0xffffffff


	//   ....[58]....
        /*0180*/ 	.word	0xffffffff


	//   ....[59]....
        /*0184*/ 	.word	0xffffffff


	//   ....[60]....
        /*0188*/ 	.word	0x05000013


	//   ....[61]....
        /*018c*/ 	.word	0x05000013


	//   ....[62]....
        /*0190*/ 	.word	0x05000013


	//   ....[63]....
        /*0194*/ 	.word	0x05000013


	//   ....[64]....
        /*0198*/ 	.word	0x05000013


	//   ....[65]....
        /*019c*/ 	.word	0x05000013


	//   ....[66]....
        /*01a0*/ 	.word	0x05000013


	//   ....[67]....
        /*01a4*/ 	.word	0x05000013


	//   ....[68]....
        /*01a8*/ 	.word	0x05000013


	//   ....[69]....
        /*01ac*/ 	.word	0x05000013


	//   ....[70]....
        /*01b0*/ 	.word	0x05000013


	//   ....[71]....
        /*01b4*/ 	.word	0x05000013


	//   ....[72]....
        /*01b8*/ 	.word	0x05000013


	//   ....[73]....
        /*01bc*/ 	.word	0x05000013


	//   ....[74]....
        /*01c0*/ 	.word	0x05000013


	//   ....[75]....
        /*01c4*/ 	.word	0x05000013


	//   ....[76]....
        /*01c8*/ 	.word	0x05000013


	//   ....[77]....
        /*01cc*/ 	.word	0x05000013


	//   ....[78]....
        /*01d0*/ 	.word	0x05000013


	//   ....[79]....
        /*01d4*/ 	.word	0x05000013


	//   ....[80]....
        /*01d8*/ 	.word	0x05000013


	//   ....[81]....
        /*01dc*/ 	.word	0x05000013


	//   ....[82]....
        /*01e0*/ 	.word	0x05000013


	//   ....[83]....
        /*01e4*/ 	.word	0x05000013


	//   ....[84]....
        /*01e8*/ 	.word	0x05000013


	//   ....[85]....
        /*01ec*/ 	.word	0x05000013


	//   ....[86]....
        /*01f0*/ 	.word	0x05000013


	//   ....[87]....
        /*01f4*/ 	.word	0x05000013


	//   ....[88]....
        /*01f8*/ 	.word	0x05000013


	//   ....[89]....
        /*01fc*/ 	.word	0x05000013


	//   ....[90]....
        /*0200*/ 	.word	0x05000013


	//   ....[91]....
        /*0204*/ 	.word	0x05000013


	//   ....[92]....
        /*0208*/ 	.word	0x05000013


	//   ....[93]....
        /*020c*/ 	.word	0x05000013


	//   ....[94]....
        /*0210*/ 	.word	0x05000013


	//   ....[95]....
        /*0214*/ 	.word	0x05000013


	//----- nvinfo : EIATTR_COOP_GROUP_INSTR_OFFSETS
	.align		4
.L_89:
        /*0218*/ 	.byte	0x04, 0x28
        /*021a*/ 	.short	(.L_91 - .L_90)


	//   ....[0]....
.L_90:
        /*021c*/ 	.word	0x00000510


	//   ....[1]....
        /*0220*/ 	.word	0x000006d0


	//   ....[2]....
        /*0224*/ 	.word	0x000006f0


	//   ....[3]....
        /*0228*/ 	.word	0x00000710


	//   ....[4]....
        /*022c*/ 	.word	0x00000730


	//   ....[5]....
        /*0230*/ 	.word	0x00000750


	//   ....[6]....
        /*0234*/ 	.word	0x00000b40


	//   ....[7]....
        /*0238*/ 	.word	0x00000b60


	//   ....[8]....
        /*023c*/ 	.word	0x00000b80


	//   ....[9]....
        /*0240*/ 	.word	0x00000ba0


	//   ....[10]....
        /*0244*/ 	.word	0x00000bc0


	//   ....[11]....
        /*0248*/ 	.word	0x00000f70


	//   ....[12]....
        /*024c*/ 	.word	0x00001140


	//   ....[13]....
        /*0250*/ 	.word	0x000011a0


	//   ....[14]....
        /*0254*/ 	.word	0x00001250


	//   ....[15]....
        /*0258*/ 	.word	0x000012a0


	//   ....[16]....
        /*025c*/ 	.word	0x000012f0


	//   ....[17]....
        /*0260*/ 	.word	0x00001340


	//   ....[18]....
        /*0264*/ 	.word	0x00001380


	//   ....[19]....
        /*0268*/ 	.word	0x00001390


	//   ....[20]....
        /*026c*/ 	.word	0x00001470


	//   ....[21]....
        /*0270*/ 	.word	0x00001640


	//   ....[22]....
        /*0274*/ 	.word	0x00001690


	//   ....[23]....
        /*0278*/ 	.word	0x000016f0


	//   ....[24]....
        /*027c*/ 	.word	0x00001750


	//   ....[25]....
        /*0280*/ 	.word	0x00001790


	//   ....[26]....
        /*0284*/ 	.word	0x000017d0


	//   ....[27]....
        /*0288*/ 	.word	0x00001810


	//   ....[28]....
        /*028c*/ 	.word	0x00001820


	//   ....[29]....
        /*0290*/ 	.word	0x00001c30


	//   ....[30]....
        /*0294*/ 	.word	0x00002710


	//   ....[31]....
        /*0298*/ 	.word	0x000028d0


	//   ....[32]....
        /*029c*/ 	.word	0x000028f0


	//   ....[33]....
        /*02a0*/ 	.word	0x00002910


	//   ....[34]....
        /*02a4*/ 	.word	0x00002930


	//   ....[35]....
        /*02a8*/ 	.word	0x00002950


	//   ....[36]....
        /*02ac*/ 	.word	0x00002ce0


	//   ....[37]....
        /*02b0*/ 	.word	0x00002d00


	//   ....[38]....
        /*02b4*/ 	.word	0x00002d20


	//   ....[39]....
        /*02b8*/ 	.word	0x00002d40


	//   ....[40]....
        /*02bc*/ 	.word	0x00002d60


	//   ....[41]....
        /*02c0*/ 	.word	0x00003120


	//   ....[42]....
        /*02c4*/ 	.word	0x000032f0


	//   ....[43]....
        /*02c8*/ 	.word	0x00003350


	//   ....[44]....
        /*02cc*/ 	.word	0x000033c0


	//   ....[45]....
        /*02d0*/ 	.word	0x00003430


	//   ....[46]....
        /*02d4*/ 	.word	0x00003480


	//   ....[47]....
        /*02d8*/ 	.word	0x000034d0


	//   ....[48]....
        /*02dc*/ 	.word	0x00003530


	//   ....[49]....
        /*02e0*/ 	.word	0x00003540


	//   ....[50]....
        /*02e4*/ 	.word	0x00003620


	//   ....[51]....
        /*02e8*/ 	.word	0x000037f0


	//   ....[52]....
        /*02ec*/ 	.word	0x00003840


	//   ....[53]....
        /*02f0*/ 	.word	0x000038b0


	//   ....[54]....
        /*02f4*/ 	.word	0x00003910


	//   ....[55]....
        /*02f8*/ 	.word	0x00003960


	//   ....[56]....
        /*02fc*/ 	.word	0x000039c0


	//   ....[57]....
        /*0300*/ 	.word	0x00003a00


	//   ....[58]....
        /*0304*/ 	.word	0x00003a10


	//   ....[59]....
        /*0308*/ 	.word	0x00003e90


	//   ....[60]....
        /*030c*/ 	.word	0x000044a0


	//   ....[61]....
        /*0310*/ 	.word	0x00004520


	//   ....[62]....
        /*0314*/ 	.word	0x000045b0


	//   ....[63]....
        /*0318*/ 	.word	0x000046b0


	//   ....[64]....
        /*031c*/ 	.word	0x00004750


	//   ....[65]....
        /*0320*/ 	.word	0x000047e0


	//   ....[66]....
        /*0324*/ 	.word	0x00004860


	//   ....[67]....
        /*0328*/ 	.word	0x000048e0


	//   ....[68]....
        /*032c*/ 	.word	0x00004910


	//   ....[69]....
        /*0330*/ 	.word	0x000049b0


	//   ....[70]....
        /*0334*/ 	.word	0x00004a30


	//   ....[71]....
        /*0338*/ 	.word	0x00004ab0


	//   ....[72]....
        /*033c*/ 	.word	0x00004b70


	//   ....[73]....
        /*0340*/ 	.word	0x00004c00


	//   ....[74]....
        /*0344*/ 	.word	0x00004c80


	//   ....[75]....
        /*0348*/ 	.word	0x00004d00


	//   ....[76]....
        /*034c*/ 	.word	0x00004d80


	//   ....[77]....
        /*0350*/ 	.word	0x00004db0


	//   ....[78]....
        /*0354*/ 	.word	0x00004e50


	//   ....[79]....
        /*0358*/ 	.word	0x00004ed0


	//   ....[80]....
        /*035c*/ 	.word	0x00004f60


	//   ....[81]....
        /*0360*/ 	.word	0x00005030


	//   ....[82]....
        /*0364*/ 	.word	0x000050d0


	//   ....[83]....
        /*0368*/ 	.word	0x00005160


	//   ....[84]....
        /*036c*/ 	.word	0x000051e0


	//   ....[85]....
        /*0370*/ 	.word	0x00005280


	//   ....[86]....
        /*0374*/ 	.word	0x000052b0


	//   ....[87]....
        /*0378*/ 	.word	0x00005370


	//   ....[88]....
        /*037c*/ 	.word	0x000053f0


	//   ....[89]....
        /*0380*/ 	.word	0x00005470


	//   ....[90]....
        /*0384*/ 	.word	0x00005530


	//   ....[91]....
        /*0388*/ 	.word	0x000055d0


	//   ....[92]....
        /*038c*/ 	.word	0x00005660


	//   ....[93]....
        /*0390*/ 	.word	0x000056f0


	//   ....[94]....
        /*0394*/ 	.word	0x00005760


	//   ....[95]....
        /*0398*/ 	.word	0x000057e0


	//----- nvinfo : EIATTR_VRC_CTA_INIT_COUNT
	.align		4
.L_91:
        /*039c*/ 	.byte	0x02, 0x4a
	.zero		1
	.zero		1


	//----- nvinfo : EIATTR_EXIT_INSTR_OFFSETS
	.align		4
        /*03a0*/ 	.byte	0x04, 0x1c
        /*03a2*/ 	.short	(.L_93 - .L_92)


	//   ....[0]....
.L_92:
        /*03a4*/ 	.word	0x00001f00


	//   ....[1]....
        /*03a8*/ 	.word	0x00001f20


	//   ....[2]....
        /*03ac*/ 	.word	0x00004430


	//   ....[3]....
        /*03b0*/ 	.word	0x00004450


	//----- nvinfo : EIATTR_MAX_THREADS
	.align		4
.L_93:
        /*03b4*/ 	.byte	0x04, 0x05
        /*03b6*/ 	.short	(.L_95 - .L_94)
.L_94:
        /*03b8*/ 	.word	0x00000180
        /*03bc*/ 	.word	0x00000001
        /*03c0*/ 	.word	0x00000001


	//----- nvinfo : EIATTR_CRS_STACK_SIZE
	.align		4
.L_95:
        /*03c4*/ 	.byte	0x04, 0x1e
        /*03c6*/ 	.short	(.L_97 - .L_96)
.L_96:
        /*03c8*/ 	.word	0x00000000


	//----- nvinfo : EIATTR_CBANK_PARAM_SIZE
	.align		4
.L_97:
        /*03cc*/ 	.byte	0x03, 0x19
        /*03ce*/ 	.short	0x0034


	//----- nvinfo : EIATTR_PARAM_CBANK
	.align		4
        /*03d0*/ 	.byte	0x04, 0x0a
        /*03d2*/ 	.short	(.L_99 - .L_98)
	.align		4
.L_98:
        /*03d4*/ 	.word	index@(.nv.constant0._ZN3cub18CUB_300001_SM_10006detail4scan16DeviceScanKernelINS2_10policy_hubIjjjjN4cuda3std3__44plusIvEEE10Policy1000EPjSC_NS0_13ScanTileStateIjLb1EEES9_NS1_10InputValueIjSC_EEjjLb0EjEEvT0_T1_T2_iT3_T4_T5_)
        /*03d8*/ 	.short	0x0380
        /*03da*/ 	.short	0x0034


	//----- nvinfo : EIATTR_SW_WAR
	.align		4
.L_99:
        /*03dc*/ 	.byte	0x04, 0x36
        /*03de*/ 	.short	(.L_101 - .L_100)
.L_100:
        /*03e0*/ 	.word	0x00000008
.L_101:


//--------------------- .nv.info._ZN3cub18CUB_300001_SM_10006detail4scan20DeviceScanInitKernelINS0_13ScanTileStateIjLb1EEEEEvT_i --------------------------
	.section	.nv.info._ZN3cub18CUB_300001_SM_10006detail4scan20DeviceScanInitKernelINS0_13ScanTileStateIjLb1EEEEEvT_i,"",@"SHT_CUDA_INFO"
	.sectionflags	@""
	.align	4


	//----- nvinfo : EIATTR_CUDA_API_VERSION
	.align		4
        /*0000*/ 	.byte	0x04, 0x37
        /*0002*/ 	.short	(.L_103 - .L_102)
.L_102:
        /*0004*/ 	.word	0x00000082


	//----- nvinfo : EIATTR_KPARAM_INFO
	.align		4
.L_103:
        /*0008*/ 	.byte	0x04, 0x17
        /*000a*/ 	.short	(.L_105 - .L_104)
.L_104:
        /*000c*/ 	.word	0x00000000
        /*0010*/ 	.short	0x0001
        /*0012*/ 	.short	0x0008
        /*0014*/ 	.byte	0x00, 0xf0, 0x11, 0x00


	//----- nvinfo : EIATTR_KPARAM_INFO
	.align		4
.L_105:
        /*0018*/ 	.byte	0x04, 0x17
        /*001a*/ 	.short	(.L_107 - .L_106)
.L_106:
        /*001c*/ 	.word	0x00000000
        /*0020*/ 	.short	0x0000
        /*0022*/ 	.short	0x0000
        /*0024*/ 	.byte	0x00, 0xf0, 0x21, 0x00


	//----- nvinfo : EIATTR_SPARSE_MMA_MASK
	.align		4
.L_107:
        /*0028*/ 	.byte	0x03, 0x50
        /*002a*/ 	.short	0x0000


	//----- nvinfo : EIATTR_MAXREG_COUNT
	.align		4
        /*002c*/ 	.byte	0x03, 0x1b
        /*002e*/ 	.short	0x00ff


	//----- nvinfo : EIATTR_MERCURY_ISA_VERSION
	.align		4
        /*0030*/ 	.byte	0x03, 0x5f
        /*0032*/ 	.short	0x0101


	//----- nvinfo : EIATTR_VRC_CTA_INIT_COUNT
	.align		4
        /*0034*/ 	.byte	0x02, 0x4a
	.zero		1
	.zero		1


	//----- nvinfo : EIATTR_EXIT_INSTR_OFFSETS
	.align		4
        /*0038*/ 	.byte	0x04, 0x1c
        /*003a*/ 	.short	(.L_109 - .L_108)


	//   ....[0]....
.L_108:
        /*003c*/ 	.word	0x000000f0


	//   ....[1]....
        /*0040*/ 	.word	0x00000130


	//----- nvinfo : EIATTR_CBANK_PARAM_SIZE
	.align		4
.L_109:
        /*0044*/ 	.byte	0x03, 0x19
        /*0046*/ 	.short	0x000c


	//----- nvinfo : EIATTR_PARAM_CBANK
	.align		4
        /*0048*/ 	.byte	0x04, 0x0a
        /*004a*/ 	.short	(.L_111 - .L_110)
	.align		4
.L_110:
        /*004c*/ 	.word	index@(.nv.constant0._ZN3cub18CUB_300001_SM_10006detail4scan20DeviceScanInitKernelINS0_13ScanTileStateIjLb1EEEEEvT_i)
        /*0050*/ 	.short	0x0380
        /*0052*/ 	.short	0x000c


	//----- nvinfo : EIATTR_SW_WAR
	.align		4
.L_111:
        /*0054*/ 	.byte	0x04, 0x36
        /*0056*/ 	.short	(.L_113 - .L_112)
.L_112:
        /*0058*/ 	.word	0x00000008
.L_113:


//--------------------- .nv.info._ZN3cub18CUB_300001_SM_10006detail11EmptyKernelIvEEvv --------------------------
	.section	.nv.info._ZN3cub18CUB_300001_SM_10006detail11EmptyKernelIvEEvv,"",@"SHT_CUDA_INFO"
	.sectionflags	@""
	.align	4


	//----- nvinfo : EIATTR_CUDA_API_VERSION
	.align		4
        /*0000*/ 	.byte	0x04, 0x37
        /*0002*/ 	.short	(.L_115 - .L_114)
.L_114:
        /*0004*/ 	.word	0x00000082


	//----- nvinfo : EIATTR_SPARSE_MMA_MASK
	.align		4
.L_115:
        /*0008*/ 	.byte	0x03, 0x50
        /*000a*/ 	.short	0x0000


	//----- nvinfo : EIATTR_MAXREG_COUNT
	.align		4
        /*000c*/ 	.byte	0x03, 0x1b
        /*000e*/ 	.short	0x00ff


	//----- nvinfo : EIATTR_MERCURY_ISA_VERSION
	.align		4
        /*0010*/ 	.byte	0x03, 0x5f
        /*0012*/ 	.short	0x0101


	//----- nvinfo : EIATTR_VRC_CTA_INIT_COUNT
	.align		4
        /*0014*/ 	.byte	0x02, 0x4a
	.zero		1
	.zero		1


	//----- nvinfo : EIATTR_EXIT_INSTR_OFFSETS
	.align		4
        /*0018*/ 	.byte	0x04, 0x1c
        /*001a*/ 	.short	(.L_117 - .L_116)


	//   ....[0]....
.L_116:
        /*001c*/ 	.word	0x00000010


	//----- nvinfo : EIATTR_SW_WAR
	.align		4
.L_117:
        /*0020*/ 	.byte	0x04, 0x36
        /*0022*/ 	.short	(.L_119 - .L_118)
.L_118:
        /*0024*/ 	.word	0x00000008
.L_119:


//--------------------- .nv.info._Z16gpu_glbl_shufflePjS_S_S_jjj --------------------------
	.section	.nv.info._Z16gpu_glbl_shufflePjS_S_S_jjj,"",@"SHT_CUDA_INFO"
	.sectionflags	@""
	.align	4


	//----- nvinfo : EIATTR_CUDA_API_VERSION
	.align		4
        /*0000*/ 	.byte	0x04, 0x37
        /*0002*/ 	.short	(.L_121 - .L_120)
.L_120:
        /*0004*/ 	.word	0x00000082


	//----- nvinfo : EIATTR_KPARAM_INFO
	.align		4
.L_121:
        /*0008*/ 	.byte	0x04, 0x17
        /*000a*/ 	.short	(.L_123 - .L_122)
.L_122:
        /*000c*/ 	.word	0x00000000
        /*0010*/ 	.short	0x0006
        /*0012*/ 	.short	0x0028
        /*0014*/ 	.byte	0x00, 0xf0, 0x11, 0x00


	//----- nvinfo : EIATTR_KPARAM_INFO
	.align		4
.L_123:
        /*0018*/ 	.byte	0x04, 0x17
        /*001a*/ 	.short	(.L_125 - .L_124)
.L_124:
        /*001c*/ 	.word	0x00000000
        /*0020*/ 	.short	0x0005
        /*0022*/ 	.short	0x0024
        /*0024*/ 	.byte	0x00, 0xf0, 0x11, 0x00


	//----- nvinfo : EIATTR_KPARAM_INFO
	.align		4
.L_125:
        /*0028*/ 	.byte	0x04, 0x17
        /*002a*/ 	.short	(.L_127 - .L_126)
.L_126:
        /*002c*/ 	.word	0x00000000
        /*0030*/ 	.short	0x0004
        /*0032*/ 	.short	0x0020
        /*0034*/ 	.byte	0x00, 0xf0, 0x11, 0x00


	//----- nvinfo : EIATTR_KPARAM_INFO
	.align		4
.L_127:
        /*0038*/ 	.byte	0x04, 0x17
        /*003a*/ 	.short	(.L_129 - .L_128)
.L_128:
        /*003c*/ 	.word	0x00000000
        /*0040*/ 	.short	0x0003
        /*0042*/ 	.short	0x0018
        /*0044*/ 	.byte	0x00, 0xf5, 0x21, 0x00


	//----- nvinfo : EIATTR_KPARAM_INFO
	.align		4
.L_129:
        /*0048*/ 	.byte	0x04, 0x17
        /*004a*/ 	.short	(.L_131 - .L_130)
.L_130:
        /*004c*/ 	.word	0x00000000
        /*0050*/ 	.short	0x0002
        /*0052*/ 	.short	0x0010
        /*0054*/ 	.byte	0x00, 0xf5, 0x21, 0x00


	//----- nvinfo : EIATTR_KPARAM_INFO
	.align		4
.L_131:
        /*0058*/ 	.byte	0x04, 0x17
        /*005a*/ 	.short	(.L_133 - .L_132)
.L_132:
        /*005c*/ 	.word	0x00000000
        /*0060*/ 	.short	0x0001
        /*0062*/ 	.short	0x0008
        /*0064*/ 	.byte	0x00, 0xf5, 0x21, 0x00


	//----- nvinfo : EIATTR_KPARAM_INFO
	.align		4
.L_133:
        /*0068*/ 	.byte	0x04, 0x17
        /*006a*/ 	.short	(.L_135 - .L_134)
.L_134:
        /*006c*/ 	.word	0x00000000
        /*0070*/ 	.short	0x0000
        /*0072*/ 	.short	0x0000
        /*0074*/ 	.byte	0x00, 0xf5, 0x21, 0x00


	//----- nvinfo : EIATTR_SPARSE_MMA_MASK
	.align		4
.L_135:
        /*0078*/ 	.byte	0x03, 0x50
        /*007a*/ 	.short	0x0000


	//----- nvinfo : EIATTR_MAXREG_COUNT
	.align		4
        /*007c*/ 	.byte	0x03, 0x1b
        /*007e*/ 	.short	0x00ff


	//----- nvinfo : EIATTR_NUM_BARRIERS
	.align		4
        /*0080*/ 	.byte	0x02, 0x4c
        /*0082*/ 	.byte	0x01
	.zero		1


	//----- nvinfo : EIATTR_MERCURY_ISA_VERSION
	.align		4
        /*0084*/ 	.byte	0x03, 0x5f
        /*0086*/ 	.short	0x0101


	//----- nvinfo : EIATTR_VRC_CTA_INIT_COUNT
	.align		4
        /*0088*/ 	.byte	0x02, 0x4a
	.zero		1
	.zero		1


	//----- nvinfo : EIATTR_EXIT_INSTR_OFFSETS
	.align		4
        /*008c*/ 	.byte	0x04, 0x1c
        /*008e*/ 	.short	(.L_137 - .L_136)


	//   ....[0]....
.L_136:
        /*0090*/ 	.word	0x00000070


	//   ....[1]....
        /*0094*/ 	.word	0x000001c0


	//----- nvinfo : EIATTR_CBANK_PARAM_SIZE
	.align		4
.L_137:
        /*0098*/ 	.byte	0x03, 0x19
        /*009a*/ 	.short	0x002c


	//----- nvinfo : EIATTR_PARAM_CBANK
	.align		4
        /*009c*/ 	.byte	0x04, 0x0a
        /*009e*/ 	.short	(.L_139 - .L_138)
	.align		4
.L_138:
        /*00a0*/ 	.word	index@(.nv.constant0._Z16gpu_glbl_shufflePjS_S_S_jjj)
        /*00a4*/ 	.short	0x0380
        /*00a6*/ 	.short	0x002c


	//----- nvinfo : EIATTR_SW_WAR
	.align		4
.L_139:
        /*00a8*/ 	.byte	0x04, 0x36
        /*00aa*/ 	.short	(.L_141 - .L_140)
.L_140:
        /*00ac*/ 	.word	0x00000008
.L_141:


//--------------------- .nv.info._Z20gpu_radix_sort_localPjS_S_jS_jj --------------------------
	.section	.nv.info._Z20gpu_radix_sort_localPjS_S_jS_jj,"",@"SHT_CUDA_INFO"
	.sectionflags	@""
	.align	4


	//----- nvinfo : EIATTR_CUDA_API_VERSION
	.align		4
        /*0000*/ 	.byte	0x04, 0x37
        /*0002*/ 	.short	(.L_143 - .L_142)
.L_142:
        /*0004*/ 	.word	0x00000082


	//----- nvinfo : EIATTR_KPARAM_INFO
	.align		4
.L_143:
        /*0008*/ 	.byte	0x04, 0x17
        /*000a*/ 	.short	(.L_145 - .L_144)
.L_144:
        /*000c*/ 	.word	0x00000000
        /*0010*/ 	.short	0x0006
        /*0012*/ 	.short	0x002c
        /*0014*/ 	.byte	0x00, 0xf0, 0x11, 0x00


	//----- nvinfo : EIATTR_KPARAM_INFO
	.align		4
.L_145:
        /*0018*/ 	.byte	0x04, 0x17
        /*001a*/ 	.short	(.L_147 - .L_146)
.L_146:
        /*001c*/ 	.word	0x00000000
        /*0020*/ 	.short	0x0005
        /*0022*/ 	.short	0x0028
        /*0024*/ 	.byte	0x00, 0xf0, 0x11, 0x00


	//----- nvinfo : EIATTR_KPARAM_INFO
	.align		4
.L_147:
        /*0028*/ 	.byte	0x04, 0x17
        /*002a*/ 	.short	(.L_149 - .L_148)
.L_148:
        /*002c*/ 	.word	0x00000000
        /*0030*/ 	.short	0x0004
        /*0032*/ 	.short	0x0020
        /*0034*/ 	.byte	0x00, 0xf5, 0x21, 0x00


	//----- nvinfo : EIATTR_KPARAM_INFO
	.align		4
.L_149:
        /*0038*/ 	.byte	0x04, 0x17
        /*003a*/ 	.short	(.L_151 - .L_150)
.L_150:
        /*003c*/ 	.word	0x00000000
        /*0040*/ 	.short	0x0003
        /*0042*/ 	.short	0x0018
        /*0044*/ 	.byte	0x00, 0xf0, 0x11, 0x00


	//----- nvinfo : EIATTR_KPARAM_INFO
	.align		4
.L_151:
        /*0048*/ 	.byte	0x04, 0x17
        /*004a*/ 	.short	(.L_153 - .L_152)
.L_152:
        /*004c*/ 	.word	0x00000000
        /*0050*/ 	.short	0x0002
        /*0052*/ 	.short	0x0010
        /*0054*/ 	.byte	0x00, 0xf5, 0x21, 0x00


	//----- nvinfo : EIATTR_KPARAM_INFO
	.align		4
.L_153:
        /*0058*/ 	.byte	0x04, 0x17
        /*005a*/ 	.short	(.L_155 - .L_154)
.L_154:
        /*005c*/ 	.word	0x00000000
        /*0060*/ 	.short	0x0001
        /*0062*/ 	.short	0x0008
        /*0064*/ 	.byte	0x00, 0xf5, 0x21, 0x00


	//----- nvinfo : EIATTR_KPARAM_INFO
	.align		4
.L_155:
        /*0068*/ 	.byte	0x04, 0x17
        /*006a*/ 	.short	(.L_157 - .L_156)
.L_156:
        /*006c*/ 	.word	0x00000000
        /*0070*/ 	.short	0x0000
        /*0072*/ 	.short	0x0000
        /*0074*/ 	.byte	0x00, 0xf5, 0x21, 0x00


	//----- nvinfo : EIATTR_SPARSE_MMA_MASK
	.align		4
.L_157:
        /*0078*/ 	.byte	0x03, 0x50
        /*007a*/ 	.short	0x0000


	//----- nvinfo : EIATTR_MAXREG_COUNT
	.align		4
        /*007c*/ 	.byte	0x03, 0x1b
        /*007e*/ 	.short	0x00ff


	//----- nvinfo : EIATTR_NUM_BARRIERS
	.align		4
        /*0080*/ 	.byte	0x02, 0x4c
        /*0082*/ 	.byte	0x01
	.zero		1


	//----- nvinfo : EIATTR_MERCURY_ISA_VERSION
	.align		4
        /*0084*/ 	.byte	0x03, 0x5f
        /*0086*/ 	.short	0x0101


	//----- nvinfo : EIATTR_VRC_CTA_INIT_COUNT
	.align		4
        /*0088*/ 	.byte	0x02, 0x4a
	.zero		1
	.zero		1


	//----- nvinfo : EIATTR_EXIT_INSTR_OFFSETS
	.align		4
        /*008c*/ 	.byte	0x04, 0x1c
        /*008e*/ 	.short	(.L_159 - .L_158)


	//   ....[0]....
.L_158:
        /*0090*/ 	.word	0x00000f70


	//   ....[1]....
        /*0094*/ 	.word	0x000010b0


	//----- nvinfo : EIATTR_CRS_STACK_SIZE
	.align		4
.L_159:
        /*0098*/ 	.byte	0x04, 0x1e
        /*009a*/ 	.short	(.L_161 - .L_160)
.L_160:
        /*009c*/ 	.word	0x00000000


	//----- nvinfo : EIATTR_CBANK_PARAM_SIZE
	.align		4
.L_161:
        /*00a0*/ 	.byte	0x03, 0x19
        /*00a2*/ 	.short	0x0030


	//----- nvinfo : EIATTR_PARAM_CBANK
	.align		4
        /*00a4*/ 	.byte	0x04, 0x0a
        /*00a6*/ 	.short	(.L_163 - .L_162)
	.align		4
.L_162:
        /*00a8*/ 	.word	index@(.nv.constant0._Z20gpu_radix_sort_localPjS_S_jS_jj)
        /*00ac*/ 	.short	0x0380
        /*00ae*/ 	.short	0x0030


	//----- nvinfo : EIATTR_SW_WAR
	.align		4
.L_163:
        /*00b0*/ 	.byte	0x04, 0x36
        /*00b2*/ 	.short	(.L_165 - .L_164)
.L_164:
        /*00b4*/ 	.word	0x00000008
.L_165:


//--------------------- .nv.callgraph             --------------------------
	.section	.nv.callgraph,"",@"SHT_CUDA_CALLGRAPH"
	.align	4
	.sectionentsize	8
	.align		4
        /*0000*/ 	.word	0x00000000
	.align		4
        /*0004*/ 	.word	0xffffffff
	.align		4
        /*0008*/ 	.word	0x00000000
	.align		4
        /*000c*/ 	.word	0xfffffffe
	.align		4
        /*0010*/ 	.word	0x00000000
	.align		4
        /*0014*/ 	.word	0xfffffffd
	.align		4
        /*0018*/ 	.word	0x00000000
	.align		4
        /*001c*/ 	.word	0xfffffffc


//--------------------- .nv.constant4             --------------------------
	.section	.nv.constant4,"a",@progbits
	.align	8
	.align		8
.nv.constant4:
        /*0000*/ 	.dword	_ZN34_INTERNAL_bdab3dd3_4_k_cu_afa9df7e4cuda3std3__45__cpo5beginE
	.align		8
        /*0008*/ 	.dword	_ZN34_INTERNAL_bdab3dd3_4_k_cu_afa9df7e4cuda3std3__45__cpo3endE
	.align		8
        /*0010*/ 	.dword	_ZN34_INTERNAL_bdab3dd3_4_k_cu_afa9df7e4cuda3std3__45__cpo6cbeginE
	.align		8
        /*0018*/ 	.dword	_ZN34_INTERNAL_bdab3dd3_4_k_cu_afa9df7e4cuda3std3__45__cpo4cendE
	.align		8
        /*0020*/ 	.dword	_ZN34_INTERNAL_bdab3dd3_4_k_cu_afa9df7e4cuda3std3__45__cpo6rbeginE
	.align		8
        /*0028*/ 	.dword	_ZN34_INTERNAL_bdab3dd3_4_k_cu_afa9df7e4cuda3std3__45__cpo4rendE
	.align		8
        /*0030*/ 	.dword	_ZN34_INTERNAL_bdab3dd3_4_k_cu_afa9df7e4cuda3std3__45__cpo7crbeginE
	.align		8
        /*0038*/ 	.dword	_ZN34_INTERNAL_bdab3dd3_4_k_cu_afa9df7e4cuda3std3__45__cpo5crendE
	.align		8
        /*0040*/ 	.dword	_ZN34_INTERNAL_bdab3dd3_4_k_cu_afa9df7e4cuda3std3__436_GLOBAL__N__bdab3dd3_4_k_cu_afa9df7e6ignoreE
	.align		8
        /*0048*/ 	.dword	_ZN34_INTERNAL_bdab3dd3_4_k_cu_afa9df7e4cuda3std3__419piecewise_constructE
	.align		8
        /*0050*/ 	.dword	_ZN34_INTERNAL_bdab3dd3_4_k_cu_afa9df7e4cuda3std3__48in_placeE
	.align		8
        /*0058*/ 	.dword	_ZN34_INTERNAL_bdab3dd3_4_k_cu_afa9df7e4cuda3std3__420unreachable_sentinelE
	.align		8
        /*0060*/ 	.dword	_ZN34_INTERNAL_bdab3dd3_4_k_cu_afa9df7e4cuda3std3__47nulloptE
	.align		8
        /*0068*/ 	.dword	_ZN34_INTERNAL_bdab3dd3_4_k_cu_afa9df7e4cuda3std3__48unexpectE
	.align		8
        /*0070*/ 	.dword	_ZN34_INTERNAL_bdab3dd3_4_k_cu_afa9df7e4cuda3std6ranges3__45__cpo4swapE
	.align		8
        /*0078*/ 	.dword	_ZN34_INTERNAL_bdab3dd3_4_k_cu_afa9df7e4cuda3std6ranges3__45__cpo9iter_moveE
	.align		8
        /*0080*/ 	.dword	_ZN34_INTERNAL_bdab3dd3_4_k_cu_afa9df7e4cuda3std6ranges3__45__cpo5beginE
	.align		8
        /*0088*/ 	.dword	_ZN34_INTERNAL_bdab3dd3_4_k_cu_afa9df7e4cuda3std6ranges3__45__cpo3endE
	.align		8
        /*0090*/ 	.dword	_ZN34_INTERNAL_bdab3dd3_4_k_cu_afa9df7e4cuda3std6ranges3__45__cpo6cbeginE
	.align		8
        /*0098*/ 	.dword	_ZN34_INTERNAL_bdab3dd3_4_k_cu_afa9df7e4cuda3std6ranges3__45__cpo4cendE
	.align		8
        /*00a0*/ 	.dword	_ZN34_INTERNAL_bdab3dd3_4_k_cu_afa9df7e4cuda3std6ranges3__45__cpo7advanceE
	.align		8
        /*00a8*/ 	.dword	_ZN34_INTERNAL_bdab3dd3_4_k_cu_afa9df7e4cuda3std6ranges3__45__cpo9iter_swapE
	.align		8
        /*00b0*/ 	.dword	_ZN34_INTERNAL_bdab3dd3_4_k_cu_afa9df7e4cuda3std6ranges3__45__cpo4nextE
	.align		8
        /*00b8*/ 	.dword	_ZN34_INTERNAL_bdab3dd3_4_k_cu_afa9df7e4cuda3std6ranges3__45__cpo4prevE
	.align		8
        /*00c0*/ 	.dword	_ZN34_INTERNAL_bdab3dd3_4_k_cu_afa9df7e4cuda3std6ranges3__45__cpo4dataE
	.align		8
        /*00c8*/ 	.dword	_ZN34_INTERNAL_bdab3dd3_4_k_cu_afa9df7e4cuda3std6ranges3__45__cpo5cdataE
	.align		8
        /*00d0*/ 	.dword	_ZN34_INTERNAL_bdab3dd3_4_k_cu_afa9df7e4cuda3std6ranges3__45__cpo4sizeE
	.align		8
        /*00d8*/ 	.dword	_ZN34_INTERNAL_bdab3dd3_4_k_cu_afa9df7e4cuda3std6ranges3__45__cpo5ssizeE
	.align		8
        /*00e0*/ 	.dword	_ZN34_INTERNAL_bdab3dd3_4_k_cu_afa9df7e4cuda3std6ranges3__45__cpo8distanceE
	.align		8
        /*00e8*/ 	.dword	_ZN34_INTERNAL_bdab3dd3_4_k_cu_afa9df7e6thrust24THRUST_300001_SM_1000_NS6system6detail10sequential3seqE
	.align		8
        /*00f0*/ 	.dword	_ZN34_INTERNAL_bdab3dd3_4_k_cu_afa9df7e6thrust24THRUST_300001_SM_1000_NS12placeholders2_1E
	.align		8
        /*00f8*/ 	.dword	_ZN34_INTERNAL_bdab3dd3_4_k_cu_afa9df7e6thrust24THRUST_300001_SM_1000_NS12placeholders2_2E
	.align		8
        /*0100*/ 	.dword	_ZN34_INTERNAL_bdab3dd3_4_k_cu_afa9df7e6thrust24THRUST_300001_SM_1000_NS12placeholders2_3E
	.align		8
        /*0108*/ 	.dword	_ZN34_INTERNAL_bdab3dd3_4_k_cu_afa9df7e6thrust24THRUST_300001_SM_1000_NS12placeholders2_4E
	.align		8
        /*0110*/ 	.dword	_ZN34_INTERNAL_bdab3dd3_4_k_cu_afa9df7e6thrust24THRUST_300001_SM_1000_NS12placeholders2_5E
	.align		8
        /*0118*/ 	.dword	_ZN34_INTERNAL_bdab3dd3_4_k_cu_afa9df7e6thrust24THRUST_300001_SM_1000_NS12placeholders2_6E
	.align		8
        /*0120*/ 	.dword	_ZN34_INTERNAL_bdab3dd3_4_k_cu_afa9df7e6thrust24THRUST_300001_SM_1000_NS12placeholders2_7E
	.align		8
        /*0128*/ 	.dword	_ZN34_INTERNAL_bdab3dd3_4_k_cu_afa9df7e6thrust24THRUST_300001_SM_1000_NS12placeholders2_8E
	.align		8
        /*0130*/ 	.dword	_ZN34_INTERNAL_bdab3dd3_4_k_cu_afa9df7e6thrust24THRUST_300001_SM_1000_NS12placeholders2_9E
	.align		8
        /*0138*/ 	.dword	_ZN34_INTERNAL_bdab3dd3_4_k_cu_afa9df7e6thrust24THRUST_300001_SM_1000_NS12placeholders3_10E


//--------------------- .text._ZN3cub18CUB_300001_SM_10006detail4scan16DeviceScanKernelINS2_10policy_hubIjjjjN4cuda3std3__44plusIvEEE10Policy1000EPjSC_NS0_13ScanTileStateIjLb1EEES9_NS1_10InputValueIjSC_EEjjLb0EjEEvT0_T1_T2_iT3_T4_T5_ --------------------------
	.section	.text._ZN3cub18CUB_300001_SM_10006detail4scan16DeviceScanKernelINS2_10policy_hubIjjjjN4cuda3std3__44plusIvEEE10Policy1000EPjSC_NS0_13ScanTileStateIjLb1EEES9_NS1_10InputValueIjSC_EEjjLb0EjEEvT0_T1_T2_iT3_T4_T5_,"ax",@progbits
	.align	128
        .global         _ZN3cub18CUB_300001_SM_10006detail4scan16DeviceScanKernelINS2_10policy_hubIjjjjN4cuda3std3__44plusIvEEE10Policy1000EPjSC_NS0_13ScanTileStateIjLb1EEES9_NS1_10InputValueIjSC_EEjjLb0EjEEvT0_T1_T2_iT3_T4_T5_
        .type           _ZN3cub18CUB_300001_SM_10006detail4scan16DeviceScanKernelINS2_10policy_hubIjjjjN4cuda3std3__44plusIvEEE10Policy1000EPjSC_NS0_13ScanTileStateIjLb1EEES9_NS1_10InputValueIjSC_EEjjLb0EjEEvT0_T1_T2_iT3_T4_T5_,@function
        .size           _ZN3cub18CUB_300001_SM_10006detail4scan16DeviceScanKernelINS2_10policy_hubIjjjjN4cuda3std3__44plusIvEEE10Policy1000EPjSC_NS0_13ScanTileStateIjLb1EEES9_NS1_10InputValueIjSC_EEjjLb0EjEEvT0_T1_T2_iT3_T4_T5_,(.L_x_103 - _ZN3cub18CUB_300001_SM_10006detail4scan16DeviceScanKernelINS2_10policy_hubIjjjjN4cuda3std3__44plusIvEEE10Policy1000EPjSC_NS0_13ScanTileStateIjLb1EEES9_NS1_10InputValueIjSC_EEjjLb0EjEEvT0_T1_T2_iT3_T4_T5_)
        .other          _ZN3cub18CUB_300001_SM_10006detail4scan16DeviceScanKernelINS2_10policy_hubIjjjjN4cuda3std3__44plusIvEEE10Policy1000EPjSC_NS0_13ScanTileStateIjLb1EEES9_NS1_10InputValueIjSC_EEjjLb0EjEEvT0_T1_T2_iT3_T4_T5_,@"STO_CUDA_ENTRY STV_DEFAULT"
_ZN3cub18CUB_300001_SM_10006detail4scan16DeviceScanKernelINS2_10policy_hubIjjjjN4cuda3std3__44plusIvEEE10Policy1000EPjSC_NS0_13ScanTileStateIjLb1EEES9_NS1_10InputValueIjSC_EEjjLb0EjEEvT0_T1_T2_iT3_T4_T5_:
.text._ZN3cub18CUB_300001_SM_10006detail4scan16DeviceScanKernelINS2_10policy_hubIjjjjN4cuda3std3__44plusIvEEE10Policy1000EPjSC_NS0_13ScanTileStateIjLb1EEES9_NS1_10InputValueIjSC_EEjjLb0EjEEvT0_T1_T2_iT3_T4_T5_:
[----:B------:R-:W-:Y:S01]  /*0000*/  LDC R1, c[0x0][0x37c] ;  /* 0x0000df00ff017b82 */ /* 0x000fe20000000800 */
[----:B------:R-:W0:Y:S07]  /*0010*/  LDCU UR4, c[0x0][0x3a0] ;  /* 0x00007400ff0477ac */ /* 0x000e2e0008000800 */
[----:B------:R-:W1:Y:S01]  /*0020*/  LDC R38, c[0x0][0x398] ;  /* 0x0000e600ff267b82 */ /* 0x000e620000000800 */
[----:B------:R-:W2:Y:S01]  /*0030*/  LDCU.64 UR8, c[0x0][0x358] ;  /* 0x00006b00ff0877ac */ /* 0x000ea20008000a00 */
[----:B------:R-:W3:Y:S01]  /*0040*/  LDCU UR5, c[0x0][0x3b0] ;  /* 0x00007600ff0577ac */ /* 0x000ee20008000800 */
[----:B0-----:R-:W-:-:S06]  /*0050*/  UPRMT UR4, UR4, 0x7770, URZ ;  /* 0x0000777004047896 */ /* 0x001fcc00080000ff */
[----:B------:R-:W-:-:S13]  /*0060*/  ISETP.NE.AND P0, PT, RZ, UR4, PT ;  /* 0x00000004ff007c0c */ /* 0x000fda000bf05270 */
[----:B------:R-:W2:Y:S02]  /*0070*/  @P0 LDC.64 R2, c[0x0][0x3a8] ;  /* 0x0000ea00ff020b82 */ /* 0x000ea40000000a00 */
[----:B--2---:R0:W5:Y:S06]  /*0080*/  @P0 LDG.E R39, desc[UR8][R2.64] ;  /* 0x0000000802270981 */ /* 0x00416c000c1e1900 */
[----:B------:R-:W1:Y:S02]  /*0090*/  S2UR UR4, SR_CTAID.X ;  /* 0x00000000000479c3 */ /* 0x000e640000002500 */
[----:B-1----:R-:W-:-:S04]  /*00a0*/  VIADD R38, R38, UR4 ;  /* 0x0000000426267c36 */ /* 0x002fc80008000000 */
[----:B------:R-:W-:-:S05]  /*00b0*/  IMAD R5, R38, 0x2100, RZ ;  /* 0x0000210026057824 */ /* 0x000fca00078e02ff */
[----:B---3--:R-:W-:Y:S01]  /*00c0*/  IADD3 R0, PT, PT, -R5, UR5, RZ ;  /* 0x0000000505007c10 */ /* 0x008fe2000fffe1ff */
[----:B------:R-:W1:Y:S03]  /*00d0*/  @!P0 LDC R39, c[0x0][0x3a8] ;  /* 0x0000ea00ff278b82 */ /* 0x000e660000000800 */
[----:B------:R-:W-:-:S13]  /*00e0*/  ISETP.GE.U32.AND P0, PT, R0, 0x2101, PT ;  /* 0x000021010000780c */ /* 0x000fda0003f06070 */
[----:B0-----:R-:W-:Y:S05]  /*00f0*/  @!P0 BRA `(.L_x_0) ;  /* 0x0000001c00848947 */ /* 0x001fea0003800000 */
[----:B------:R-:W0:Y:S01]  /*0100*/  S2R R49, SR_TID.X ;  /* 0x0000000000317919 */ /* 0x000e220000002100 */
[----:B------:R-:W2:Y:S01]  /*0110*/  LDCU.64 UR4, c[0x0][0x380] ;  /* 0x00007000ff0477ac */ /* 0x000ea20008000a00 */
[C---:B0-----:R-:W-:Y:S02]  /*0120*/  LOP3.LUT R0, R49.reuse, 0x1f, RZ, 0xc0, !PT ;  /* 0x0000001f31007812 */ /* 0x041fe400078ec0ff */
[----:B------:R-:W-:-:S05]  /*0130*/  LOP3.LUT R3, R49, 0x3e0, RZ, 0xc0, !PT ;  /* 0x000003e031037812 */ /* 0x000fca00078ec0ff */
[----:B------:R-:W-:-:S05]  /*0140*/  IMAD R0, R3, 0x16, R0 ;  /* 0x0000001603007824 */ /* 0x000fca00078e0200 */
[----:B------:R-:W-:-:S05]  /*0150*/  IADD3 R0, P0, PT, R5, R0, RZ ;  /* 0x0000000005007210 */ /* 0x000fca0007f1e0ff */
[----:B------:R-:W-:Y:S02]  /*0160*/  IMAD.X R3, RZ, RZ, RZ, P0 ;  /* 0x000000ffff037224 */ /* 0x000fe400000e06ff */
[----:B------:R-:W-:-:S03]  /*0170*/  IMAD.SHL.U32 R45, R0, 0x4, RZ ;  /* 0x00000004002d7824 */ /* 0x000fc600078e00ff */
[----:B------:R-:W-:Y:S02]  /*0180*/  SHF.L.U64.HI R3, R0, 0x2, R3 ;  /* 0x0000000200037819 */ /* 0x000fe40000010203 */
[----:B--2---:R-:W-:-:S04]  /*0190*/  IADD3 R4, P0, PT, R45, UR4, RZ ;  /* 0x000000042d047c10 */ /* 0x004fc8000ff1e0ff */
[----:B------:R-:W-:-:S05]  /*01a0*/  IADD3.X R5, PT, PT, R3, UR5, RZ, P0, !PT ;  /* 0x0000000503057c10 */ /* 0x000fca00087fe4ff */
[----:B------:R-:W2:Y:S04]  /*01b0*/  LDG.E R7, desc[UR8][R4.64] ;  /* 0x0000000804077981 */ /* 0x000ea8000c1e1900 */
[----:B------:R-:W3:Y:S04]  /*01c0*/  LDG.E R9, desc[UR8][R4.64+0x80] ;  /* 0x0000800804097981 */ /* 0x000ee8000c1e1900 */
[----:B------:R-:W4:Y:S04]  /*01d0*/  LDG.E R11, desc[UR8][R4.64+0x100] ;  /* 0x00010008040b7981 */ /* 0x000f28000c1e1900 */
        /* <DEDUP_REMOVED lines=18> */
[----:B------:R-:W4:Y:S01]  /*0300*/  LDG.E R18, desc[UR8][R4.64+0xa80] ;  /* 0x000a800804127981 */ /* 0x000f22000c1e1900 */
[----:B------:R-:W0:Y:S01]  /*0310*/  S2UR UR5, SR_CgaCtaId ;  /* 0x00000000000579c3 */ /* 0x000e220000008800 */
[----:B------:R-:W-:Y:S01]  /*0320*/  SHF.R.U32.HI R40, RZ, 0x5, R49 ;  /* 0x00000005ff287819 */ /* 0x000fe20000011631 */
[----:B------:R-:W-:Y:S01]  /*0330*/  UMOV UR4, 0x400 ;  /* 0x0000040000047882 */ /* 0x000fe20000000000 */
[----:B------:R-:W1:Y:S01]  /*0340*/  S2R R47, SR_LANEID ;  /* 0x00000000002f7919 */ /* 0x000e620000000000 */
[----:B------:R-:W-:Y:S01]  /*0350*/  ISETP.NE.AND P0, PT, R38, RZ, PT ;  /* 0x000000ff2600720c */ /* 0x000fe20003f05270 */
[----:B------:R-:W-:Y:S01]  /*0360*/  BSSY.RECONVERGENT B0, `(.L_x_1) ;  /* 0x0000168000007945 */ /* 0x000fe20003800200 */
[----:B0-----:R-:W-:Y:S01]  /*0370*/  ULEA UR4, UR5, UR4, 0x18 ;  /* 0x0000000405047291 */ /* 0x001fe2000f8ec0ff */
[----:B-1----:R-:W-:-:S05]  /*0380*/  IMAD R2, R40, 0x2c0, R47 ;  /* 0x000002c028027824 */ /* 0x002fca00078e022f */
[----:B------:R-:W-:-:S05]  /*0390*/  LEA R2, R2, UR4, 0x2 ;  /* 0x0000000402027c11 */ /* 0x000fca000f8e10ff */
[----:B------:R-:W-:Y:S01]  /*03a0*/  IMAD R0, R47, 0x54, R2 ;  /* 0x000000542f007824 */ /* 0x000fe200078e0202 */
[----:B--2---:R0:W-:Y:S04]  /*03b0*/  STS [R2], R7 ;  /* 0x0000000702007388 */ /* 0x0041e80000000800 */
[----:B---3--:R0:W-:Y:S04]  /*03c0*/  STS [R2+0x80], R9 ;  /* 0x0000800902007388 */ /* 0x0081e80000000800 */
[----:B----4-:R0:W-:Y:S04]  /*03d0*/  STS [R2+0x100], R11 ;  /* 0x0001000b02007388 */ /* 0x0101e80000000800 */
[----:B------:R0:W-:Y:S04]  /*03e0*/  STS [R2+0x180], R13 ;  /* 0x0001800d02007388 */ /* 0x0001e80000000800 */
        /* <DEDUP_REMOVED lines=17> */
[----:B------:R0:W-:Y:S01]  /*0500*/  STS [R2+0xa80], R18 ;  /* 0x000a801202007388 */ /* 0x0001e20000000800 */
[----:B------:R-:W-:-:S03]  /*0510*/  NOP ;  /* 0x0000000000007918 */ /* 0x000fc60000000000 */
[----:B------:R0:W1:Y:S04]  /*0520*/  LDS.64 R4, [R0] ;  /* 0x0000000000047984 */ /* 0x0000680000000a00 */
[----:B------:R0:W2:Y:S04]  /*0530*/  LDS.64 R6, [R0+0x8] ;  /* 0x0000080000067984 */ /* 0x0000a80000000a00 */
[----:B------:R0:W3:Y:S04]  /*0540*/  LDS.64 R8, [R0+0x10] ;  /* 0x0000100000087984 */ /* 0x0000e80000000a00 */
[----:B------:R0:W4:Y:S04]  /*0550*/  LDS.64 R10, [R0+0x18] ;  /* 0x00001800000a7984 */ /* 0x0001280000000a00 */
[----:B------:R0:W0:Y:S04]  /*0560*/  LDS.64 R12, [R0+0x20] ;  /* 0x00002000000c7984 */ /* 0x0000280000000a00 */
[----:B------:R0:W0:Y:S04]  /*0570*/  LDS.64 R14, [R0+0x28] ;  /* 0x00002800000e7984 */ /* 0x0000280000000a00 */
[----:B------:R0:W0:Y:S04]  /*0580*/  LDS.64 R28, [R0+0x30] ;  /* 0x00003000001c7984 */ /* 0x0000280000000a00 */
[----:B------:R0:W0:Y:S04]  /*0590*/  LDS.64 R30, [R0+0x38] ;  /* 0x00003800001e7984 */ /* 0x0000280000000a00 */
[----:B------:R0:W0:Y:S04]  /*05a0*/  LDS.64 R32, [R0+0x40] ;  /* 0x0000400000207984 */ /* 0x0000280000000a00 */
[----:B------:R0:W0:Y:S04]  /*05b0*/  LDS.64 R34, [R0+0x48] ;  /* 0x0000480000227984 */ /* 0x0000280000000a00 */
[----:B------:R0:W0:Y:S01]  /*05c0*/  LDS.64 R36, [R0+0x50] ;  /* 0x0000500000247984 */ /* 0x0000220000000a00 */
[----:B------:R-:W-:Y:S06]  /*05d0*/  BAR.SYNC.DEFER_BLOCKING 0x0 ;  /* 0x0000000000007b1d */ /* 0x000fec0000010000 */
[----:B-1----:R-:W-:Y:S05]  /*05e0*/  @P0 BRA `(.L_x_2) ;  /* 0x00000004001c0947 */ /* 0x002fea0003800000 */
[----:B0-2---:R-:W-:Y:S02]  /*05f0*/  IADD3 R16, PT, PT, R6, R5, R4 ;  /* 0x0000000506107210 */ /* 0x005fe40007ffe004 */
[C---:B------:R-:W-:Y:S02]  /*0600*/  ISETP.NE.AND P1, PT, R47.reuse, 0x1f, PT ;  /* 0x0000001f2f00780c */ /* 0x040fe40003f25270 */
[----:B---3--:R-:W-:Y:S02]  /*0610*/  IADD3 R16, PT, PT, R8, R7, R16 ;  /* 0x0000000708107210 */ /* 0x008fe40007ffe010 */
[----:B------:R-:W-:Y:S02]  /*0620*/  ISETP.NE.AND P2, PT, R47, RZ, PT ;  /* 0x000000ff2f00720c */ /* 0x000fe40003f45270 */
[----:B----4-:R-:W-:-:S04]  /*0630*/  IADD3 R16, PT, PT, R10, R9, R16 ;  /* 0x000000090a107210 */ /* 0x010fc80007ffe010 */
[----:B------:R-:W-:-:S03]  /*0640*/  IADD3 R16, PT, PT, R12, R11, R16 ;  /* 0x0000000b0c107210 */ /* 0x000fc60007ffe010 */
[----:B------:R-:W-:Y:S02]  /*0650*/  @!P1 LEA R43, R40, UR4, 0x2 ;  /* 0x00000004282b9c11 */ /* 0x000fe4000f8e10ff */
[----:B------:R-:W-:-:S04]  /*0660*/  IADD3 R16, PT, PT, R14, R13, R16 ;  /* 0x0000000d0e107210 */ /* 0x000fc80007ffe010 */
[----:B------:R-:W-:-:S04]  /*0670*/  IADD3 R16, PT, PT, R28, R15, R16 ;  /* 0x0000000f1c107210 */ /* 0x000fc80007ffe010 */
[----:B------:R-:W-:-:S04]  /*0680*/  IADD3 R16, PT, PT, R30, R29, R16 ;  /* 0x0000001d1e107210 */ /* 0x000fc80007ffe010 */
[----:B------:R-:W-:-:S04]  /*0690*/  IADD3 R16, PT, PT, R32, R31, R16 ;  /* 0x0000001f20107210 */ /* 0x000fc80007ffe010 */
[----:B------:R-:W-:-:S04]  /*06a0*/  IADD3 R16, PT, PT, R34, R33, R16 ;  /* 0x0000002122107210 */ /* 0x000fc80007ffe010 */
[----:B------:R-:W-:-:S05]  /*06b0*/  IADD3 R16, PT, PT, R36, R35, R16 ;  /* 0x0000002324107210 */ /* 0x000fca0007ffe010 */
[----:B------:R-:W-:-:S05]  /*06c0*/  IMAD.IADD R37, R37, 0x1, R16 ;  /* 0x0000000125257824 */ /* 0x000fca00078e0210 */
[----:B------:R-:W0:Y:S02]  /*06d0*/  SHFL.UP P0, R16, R37, 0x1, RZ ;  /* 0x0420000025107989 */ /* 0x000e2400000000ff */
[----:B0-----:R-:W-:-:S05]  /*06e0*/  @P0 IMAD.IADD R16, R37, 0x1, R16 ;  /* 0x0000000125100824 */ /* 0x001fca00078e0210 */
[----:B------:R-:W0:Y:S02]  /*06f0*/  SHFL.UP P0, R21, R16, 0x2, RZ ;  /* 0x0440000010157989 */ /* 0x000e2400000000ff */
[----:B0-----:R-:W-:-:S05]  /*0700*/  @P0 IMAD.IADD R21, R16, 0x1, R21 ;  /* 0x0000000110150824 */ /* 0x001fca00078e0215 */
[----:B------:R-:W0:Y:S02]  /*0710*/  SHFL.UP P0, R24, R21, 0x4, RZ ;  /* 0x0480000015187989 */ /* 0x000e2400000000ff */
[----:B0-----:R-:W-:-:S05]  /*0720*/  @P0 IMAD.IADD R24, R21, 0x1, R24 ;  /* 0x0000000115180824 */ /* 0x001fca00078e0218 */
[----:B------:R-:W0:Y:S02]  /*0730*/  SHFL.UP P0, R41, R24, 0x8, RZ ;  /* 0x0500000018297989 */ /* 0x000e2400000000ff */
[----:B0-----:R-:W-:-:S05]  /*0740*/  @P0 IMAD.IADD R41, R24, 0x1, R41 ;  /* 0x0000000118290824 */ /* 0x001fca00078e0229 */
[----:B------:R-:W0:Y:S02]  /*0750*/  SHFL.UP P0, R38, R41, 0x10, RZ ;  /* 0x0600000029267989 */ /* 0x000e2400000000ff */
[----:B0-----:R-:W-:Y:S01]  /*0760*/  @P0 IMAD.IADD R38, R41, 0x1, R38 ;  /* 0x0000000129260824 */ /* 0x001fe200078e0226 */
[----:B------:R-:W-:-:S03]  /*0770*/  ISETP.NE.AND P0, PT, R40, 0x2, PT ;  /* 0x000000022800780c */ /* 0x000fc60003f05270 */
[----:B------:R-:W-:Y:S01]  /*0780*/  IMAD.IADD R37, R38, 0x1, -R37 ;  /* 0x0000000126257824 */ /* 0x000fe200078e0a25 */
[----:B------:R-:W-:Y:S01]  /*0790*/  @!P1 STS [R43+0x10], R38 ;  /* 0x000010262b009388 */ /* 0x000fe20000000800 */
[----:B------:R-:W-:Y:S01]  /*07a0*/  BAR.SYNC.DEFER_BLOCKING 0x0 ;  /* 0x0000000000007b1d */ /* 0x000fe20000010000 */
[----:B------:R-:W-:Y:S02]  /*07b0*/  ISETP.NE.AND P1, PT, R40, 0x9, PT ;  /* 0x000000092800780c */ /* 0x000fe40003f25270 */
[----:B------:R-:W-:-:S03]  /*07c0*/  SEL R37, R37, RZ, P2 ;  /* 0x000000ff25257207 */ /* 0x000fc60001000000 */
[----:B------:R-:W0:Y:S04]  /*07d0*/  LDS.128 R16, [UR4+0x10] ;  /* 0x00001004ff107984 */ /* 0x000e280008000c00 */
[----:B------:R-:W1:Y:S04]  /*07e0*/  LDS.128 R20, [UR4+0x20] ;  /* 0x00002004ff147984 */ /* 0x000e680008000c00 */
[----:B------:R-:W2:Y:S01]  /*07f0*/  LDS.128 R24, [UR4+0x30] ;  /* 0x00003004ff187984 */ /* 0x000ea20008000c00 */
[----:B0-----:R-:W-:-:S04]  /*0800*/  IMAD.IADD R17, R16, 0x1, R17 ;  /* 0x0000000110117824 */ /* 0x001fc800078e0211 */
[----:B------:R-:W-:Y:S01]  /*0810*/  IMAD.IADD R18, R18, 0x1, R17 ;  /* 0x0000000112127824 */ /* 0x000fe200078e0211 */
[----:B------:R-:W-:Y:S02]  /*0820*/  SEL R16, R17, R16, !P0 ;  /* 0x0000001011107207 */ /* 0x000fe40004000000 */
[----:B------:R-:W-:Y:S01]  /*0830*/  ISETP.NE.AND P0, PT, R40, 0x3, PT ;  /* 0x000000032800780c */ /* 0x000fe20003f05270 */
[----:B------:R-:W-:-:S03]  /*0840*/  IMAD.IADD R19, R19, 0x1, R18 ;  /* 0x0000000113137824 */ /* 0x000fc600078e0212 */
[----:B------:R-:W-:Y:S01]  /*0850*/  SEL R16, R18, R16, !P0 ;  /* 0x0000001012107207 */ /* 0x000fe20004000000 */
[----:B-1----:R-:W-:Y:S01]  /*0860*/  IMAD.IADD R20, R19, 0x1, R20 ;  /* 0x0000000113147824 */ /* 0x002fe200078e0214 */
[----:B------:R-:W-:-:S03]  /*0870*/  ISETP.NE.AND P0, PT, R40, 0x4, PT ;  /* 0x000000042800780c */ /* 0x000fc60003f05270 */
[----:B------:R-:W-:Y:S01]  /*0880*/  IMAD.IADD R21, R21, 0x1, R20 ;  /* 0x0000000115157824 */ /* 0x000fe200078e0214 */
[----:B------:R-:W-:Y:S02]  /*0890*/  SEL R16, R19, R16, !P0 ;  /* 0x0000001013107207 */ /* 0x000fe40004000000 */
[----:B------:R-:W-:Y:S01]  /*08a0*/  ISETP.NE.AND P0, PT, R40, 0x5, PT ;  /* 0x000000052800780c */ /* 0x000fe20003f05270 */
[----:B------:R-:W-:-:S03]  /*08b0*/  IMAD.IADD R22, R22, 0x1, R21 ;  /* 0x0000000116167824 */ /* 0x000fc600078e0215 */
[----:B------:R-:W-:Y:S01]  /*08c0*/  SEL R16, R20, R16, !P0 ;  /* 0x0000001014107207 */ /* 0x000fe20004000000 */
[----:B------:R-:W-:Y:S01]  /*08d0*/  IMAD.IADD R23, R23, 0x1, R22 ;  /* 0x0000000117177824 */ /* 0x000fe200078e0216 */
[----:B------:R-:W-:-:S03]  /*08e0*/  ISETP.NE.AND P0, PT, R40, 0x6, PT ;  /* 0x000000062800780c */ /* 0x000fc60003f05270 */
[----:B--2---:R-:W-:Y:S01]  /*08f0*/  IMAD.IADD R24, R23, 0x1, R24 ;  /* 0x0000000117187824 */ /* 0x004fe200078e0218 */
[----:B------:R-:W-:Y:S02]  /*0900*/  SEL R16, R21, R16, !P0 ;  /* 0x0000001015107207 */ /* 0x000fe40004000000 */
[----:B------:R-:W-:Y:S01]  /*0910*/  ISETP.NE.AND P0, PT, R40, 0x7, PT ;  /* 0x000000072800780c */ /* 0x000fe20003f05270 */
[----:B------:R-:W-:-:S03]  /*0920*/  IMAD.IADD R25, R25, 0x1, R24 ;  /* 0x0000000119197824 */ /* 0x000fc600078e0218 */
[----:B------:R-:W-:Y:S01]  /*0930*/  SEL R16, R22, R16, !P0 ;  /* 0x0000001016107207 */ /* 0x000fe20004000000 */
[----:B------:R-:W-:Y:S01]  /*0940*/  IMAD.IADD R26, R26, 0x1, R25 ;  /* 0x000000011a1a7824 */ /* 0x000fe200078e0219 */
[----:B------:R-:W-:-:S04]  /*0950*/  ISETP.NE.AND P0, PT, R40, 0x8, PT ;  /* 0x000000082800780c */ /* 0x000fc80003f05270 */
[----:B------:R-:W-:Y:S02]  /*0960*/  SEL R16, R23, R16, !P0 ;  /* 0x0000001017107207 */ /* 0x000fe40004000000 */
[----:B------:R-:W-:Y:S02]  /*0970*/  ISETP.NE.AND P0, PT, R40, 0xa, PT ;  /* 0x0000000a2800780c */ /* 0x000fe40003f05270 */
[----:B------:R-:W-:Y:S02]  /*0980*/  SEL R16, R24, R16, !P1 ;  /* 0x0000001018107207 */ /* 0x000fe40004800000 */
[----:B------:R-:W-:Y:S02]  /*0990*/  ISETP.NE.AND P1, PT, R40, 0xb, PT ;  /* 0x0000000b2800780c */ /* 0x000fe40003f25270 */
[----:B------:R-:W-:Y:S02]  /*09a0*/  SEL R16, R25, R16, !P0 ;  /* 0x0000001019107207 */ /* 0x000fe40004000000 */
[----:B------:R-:W-:-:S02]  /*09b0*/  ISETP.GE.U32.AND P0, PT, R49, 0x20, PT ;  /* 0x000000203100780c */ /* 0x000fc40003f06070 */
[----:B------:R-:W-:Y:S02]  /*09c0*/  SEL R16, R26, R16, !P1 ;  /* 0x000000101a107207 */ /* 0x000fe40004800000 */
[----:B------:R-:W-:Y:S02]  /*09d0*/  ISETP.NE.AND P1, PT, R49, RZ, PT ;  /* 0x000000ff3100720c */ /* 0x000fe40003f25270 */
[----:B------:R-:W-:Y:S02]  /*09e0*/  SEL R16, R16, RZ, P0 ;  /* 0x000000ff10107207 */ /* 0x000fe40000000000 */
[--C-:B-----5:R-:W-:Y:S02]  /*09f0*/  IADD3 R27, PT, PT, R26, R27, R39.reuse ;  /* 0x0000001b1a1b7210 */ /* 0x120fe40007ffe027 */
[----:B------:R-:W-:-:S07]  /*0a00*/  IADD3 R16, PT, PT, R16, R37, R39 ;  /* 0x0000002510107210 */ /* 0x000fce0007ffe027 */
[----:B------:R-:W-:Y:S05]  /*0a10*/  @P1 BRA `(.L_x_3) ;  /* 0x0000000c00f01947 */ /* 0x000fea0003800000 */
[----:B------:R-:W0:Y:S01]  /*0a20*/  LDC.64 R18, c[0x0][0x390] ;  /* 0x0000e400ff127b82 */ /* 0x000e220000000a00 */
[----:B------:R-:W-:-:S05]  /*0a30*/  IMAD.MOV.U32 R26, RZ, RZ, 0x65 ;  /* 0x00000065ff1a7424 */ /* 0x000fca00078e00ff */
[----:B0-----:R0:W-:Y:S01]  /*0a40*/  ST.E.64.STRONG.GPU desc[UR8][R18.64+0x100], R26 ;  /* 0x0001001a12007985 */ /* 0x0011e2000c10fb08 */
[----:B------:R-:W-:Y:S05]  /*0a50*/  BRA `(.L_x_3) ;  /* 0x0000000c00e07947 */ /* 0x000fea0003800000 */
.L_x_2:
        /* <DEDUP_REMOVED lines=20> */
[----:B-----5:R-:W0:Y:S02]  /*0ba0*/  SHFL.UP P0, R39, R24, 0x8, RZ ;  /* 0x0500000018277989 */ /* 0x020e2400000000ff */
[----:B0-----:R-:W-:-:S05]  /*0bb0*/  @P0 IMAD.IADD R39, R24, 0x1, R39 ;  /* 0x0000000118270824 */ /* 0x001fca00078e0227 */
[----:B------:R-:W0:Y:S02]  /*0bc0*/  SHFL.UP P0, R42, R39, 0x10, RZ ;  /* 0x06000000272a7989 */ /* 0x000e2400000000ff */
[----:B0-----:R-:W-:Y:S01]  /*0bd0*/  @P0 IMAD.IADD R42, R39, 0x1, R42 ;  /* 0x00000001272a0824 */ /* 0x001fe200078e022a */
[----:B------:R-:W-:-:S03]  /*0be0*/  ISETP.NE.AND P0, PT, R40, 0x2, PT ;  /* 0x000000022800780c */ /* 0x000fc60003f05270 */
[----:B------:R-:W-:Y:S01]  /*0bf0*/  IMAD.IADD R37, R42, 0x1, -R37 ;  /* 0x000000012a257824 */ /* 0x000fe200078e0a25 */
[----:B------:R-:W-:Y:S01]  /*0c00*/  @!P1 STS [R41+0x10], R42 ;  /* 0x0000102a29009388 */ /* 0x000fe20000000800 */
[----:B------:R-:W-:Y:S01]  /*0c10*/  BAR.SYNC.DEFER_BLOCKING 0x0 ;  /* 0x0000000000007b1d */ /* 0x000fe20000010000 */
[----:B------:R-:W-:-:S05]  /*0c20*/  ISETP.NE.AND P1, PT, R40, 0x9, PT ;  /* 0x000000092800780c */ /* 0x000fca0003f25270 */
[----:B------:R-:W0:Y:S04]  /*0c30*/  LDS.128 R16, [UR4+0x10] ;  /* 0x00001004ff107984 */ /* 0x000e280008000c00 */
[----:B------:R-:W1:Y:S04]  /*0c40*/  LDS.128 R20, [UR4+0x20] ;  /* 0x00002004ff147984 */ /* 0x000e680008000c00 */
[----:B------:R-:W2:Y:S01]  /*0c50*/  LDS.128 R24, [UR4+0x30] ;  /* 0x00003004ff187984 */ /* 0x000ea20008000c00 */
[----:B0-----:R-:W-:-:S04]  /*0c60*/  IMAD.IADD R17, R16, 0x1, R17 ;  /* 0x0000000110117824 */ /* 0x001fc800078e0211 */
[----:B------:R-:W-:Y:S01]  /*0c70*/  IMAD.IADD R18, R18, 0x1, R17 ;  /* 0x0000000112127824 */ /* 0x000fe200078e0211 */
[----:B------:R-:W-:Y:S02]  /*0c80*/  SEL R16, R17, R16, !P0 ;  /* 0x0000001011107207 */ /* 0x000fe40004000000 */
[----:B------:R-:W-:Y:S01]  /*0c90*/  ISETP.NE.AND P0, PT, R40, 0x3, PT ;  /* 0x000000032800780c */ /* 0x000fe20003f05270 */
[----:B------:R-:W-:Y:S01]  /*0ca0*/  IMAD.IADD R19, R19, 0x1, R18 ;  /* 0x0000000113137824 */ /* 0x000fe200078e0212 */
[----:B------:R-:W-:Y:S02]  /*0cb0*/  SEL R17, R37, RZ, P2 ;  /* 0x000000ff25117207 */ /* 0x000fe40001000000 */
        /* <DEDUP_REMOVED lines=16> */
[----:B------:R-:W-:-:S03]  /*0dc0*/  ISETP.NE.AND P0, PT, R40, 0x8, PT ;  /* 0x000000082800780c */ /* 0x000fc60003f05270 */
[----:B------:R-:W-:Y:S01]  /*0dd0*/  IMAD.IADD R27, R27, 0x1, R26 ;  /* 0x000000011b1b7824 */ /* 0x000fe200078e021a */
[----:B------:R-:W-:Y:S02]  /*0de0*/  SEL R16, R23, R16, !P0 ;  /* 0x0000001017107207 */ /* 0x000fe40004000000 */
[----:B------:R-:W-:Y:S02]  /*0df0*/  ISETP.NE.AND P0, PT, R40, 0xa, PT ;  /* 0x0000000a2800780c */ /* 0x000fe40003f05270 */
[----:B------:R-:W-:Y:S02]  /*0e00*/  SEL R16, R24, R16, !P1 ;  /* 0x0000001018107207 */ /* 0x000fe40004800000 */
[----:B------:R-:W-:Y:S02]  /*0e10*/  ISETP.NE.AND P1, PT, R40, 0xb, PT ;  /* 0x0000000b2800780c */ /* 0x000fe40003f25270 */
[----:B------:R-:W-:Y:S02]  /*0e20*/  SEL R16, R25, R16, !P0 ;  /* 0x0000001019107207 */ /* 0x000fe40004000000 */
[----:B------:R-:W-:-:S02]  /*0e30*/  ISETP.GT.U32.AND P0, PT, R49, 0x1f, PT ;  /* 0x0000001f3100780c */ /* 0x000fc40003f04070 */
[----:B------:R-:W-:Y:S02]  /*0e40*/  SEL R16, R26, R16, !P1 ;  /* 0x000000101a107207 */ /* 0x000fe40004800000 */
[----:B------:R-:W-:-:S03]  /*0e50*/  ISETP.GE.U32.AND P1, PT, R49, 0x20, PT ;  /* 0x000000203100780c */ /* 0x000fc60003f26070 */
[----:B------:R-:W-:-:S05]  /*0e60*/  IMAD.IADD R16, R16, 0x1, R17 ;  /* 0x0000000110107824 */ /* 0x000fca00078e0211 */
[----:B------:R-:W-:Y:S01]  /*0e70*/  SEL R46, R37, R16, !P1 ;  /* 0x00000010252e7207 */ /* 0x000fe20004800000 */
[----:B------:R-:W-:Y:S06]  /*0e80*/  @P0 BRA `(.L_x_4) ;  /* 0x0000000800b00947 */ /* 0x000fec0003800000 */
[----:B------:R-:W0:Y:S01]  /*0e90*/  LDC.64 R16, c[0x0][0x390] ;  /* 0x0000e400ff107b82 */ /* 0x000e220000000a00 */
[----:B------:R-:W-:Y:S02]  /*0ea0*/  ISETP.NE.AND P1, PT, R49, RZ, PT ;  /* 0x000000ff3100720c */ /* 0x000fe40003f25270 */
[----:B------:R-:W-:-:S05]  /*0eb0*/  LOP3.LUT R21, RZ, R49, RZ, 0x33, !PT ;  /* 0x00000031ff157212 */ /* 0x000fca00078e33ff */
[----:B------:R-:W-:-:S06]  /*0ec0*/  IMAD.IADD R21, R38, 0x1, R21 ;  /* 0x0000000126157824 */ /* 0x000fcc00078e0215 */
[----:B------:R-:W-:Y:S01]  /*0ed0*/  @!P1 IMAD.MOV.U32 R26, RZ, RZ, 0x64 ;  /* 0x00000064ff1a9424 */ /* 0x000fe200078e00ff */
[----:B------:R1:W-:Y:S01]  /*0ee0*/  @!P1 STS [UR4+0xc], R27 ;  /* 0x00000c1bff009988 */ /* 0x0003e20008000804 */
[----:B0-----:R-:W-:-:S04]  /*0ef0*/  IMAD.WIDE R24, R38, 0x8, R16 ;  /* 0x0000000826187825 */ /* 0x001fc800078e0210 */
[----:B------:R-:W-:Y:S01]  /*0f00*/  IMAD.WIDE R16, R21, 0x8, R16 ;  /* 0x0000000815107825 */ /* 0x000fe200078e0210 */
[----:B------:R1:W-:Y:S01]  /*0f10*/  @!P1 ST.E.64.STRONG.GPU desc[UR8][R24.64+0x100], R26 ;  /* 0x0001001a18009985 */ /* 0x0003e2000c10fb08 */
[----:B------:R-:W-:Y:S05]  /*0f20*/  NANOSLEEP 0x33e ;  /* 0x0000033e0000795d */ /* 0x000fea0003800000 */
[----:B------:R-:W2:Y:S01]  /*0f30*/  LD.E.64.STRONG.GPU R40, desc[UR8][R16.64+0x100] ;  /* 0x0001000810287980 */ /* 0x000ea2000c10fb00 */
[----:B------:R-:W-:Y:S01]  /*0f40*/  UMOV UR5, 0xffffffff ;  /* 0xffffffff00057882 */ /* 0x000fe20000000000 */
[----:B--2---:R-:W-:Y:S02]  /*0f50*/  ISETP.NE.AND P0, PT, R40, 0x63, PT ;  /* 0x000000632800780c */ /* 0x004fe40003f05270 */
[----:B-1----:R-:W-:Y:S11]  /*0f60*/  BRA.DIV UR5, `(.L_x_5) ;  /* 0x00000036053c7947 */ /* 0x002ff6000b800000 */
[----:B------:R-:W-:-:S13]  /*0f70*/  VOTE.ANY P0, !P0 ;  /* 0x0000000000ff7806 */ /* 0x000fda0004000100 */
.L_x_34:
[----:B------:R-:W-:Y:S05]  /*0f80*/  @!P0 BRA `(.L_x_6) ;  /* 0x0000000000748947 */ /* 0x000fea0003800000 */
[----:B------:R-:W-:-:S07]  /*0f90*/  IMAD.MOV.U32 R20, RZ, RZ, 0x3b8 ;  /* 0x000003b8ff147424 */ /* 0x000fce00078e00ff */
.L_x_8:
[----:B------:R-:W-:Y:S02]  /*0fa0*/  VIADD R23, R20, 0x1 ;  /* 0x0000000114177836 */ /* 0x000fe40000000000 */
[----:B------:R-:W-:Y:S02]  /*0fb0*/  IMAD R38, R38, 0x41a7, RZ ;  /* 0x000041a726267824 */ /* 0x000fe400078e02ff */
[----:B------:R-:W0:Y:S01]  /*0fc0*/  I2F.U32.RP R22, R23 ;  /* 0x0000001700167306 */ /* 0x000e220000209000 */
[----:B------:R-:W-:Y:S01]  /*0fd0*/  IMAD.MOV R37, RZ, RZ, -R23 ;  /* 0x000000ffff257224 */ /* 0x000fe200078e0a17 */
[----:B------:R-:W-:Y:S02]  /*0fe0*/  ISETP.NE.U32.AND P2, PT, R23, RZ, PT ;  /* 0x000000ff1700720c */ /* 0x000fe40003f45070 */
[----:B------:R-:W-:-:S04]  /*0ff0*/  LOP3.LUT R38, R38, 0x7fffffff, RZ, 0xc0, !PT ;  /* 0x7fffffff26267812 */ /* 0x000fc800078ec0ff */
[----:B0-----:R-:W0:Y:S02]  /*1000*/  MUFU.RCP R22, R22 ;  /* 0x0000001600167308 */ /* 0x001e240000001000 */
[----:B0-----:R-:W-:-:S06]  /*1010*/  VIADD R18, R22, 0xffffffe ;  /* 0x0ffffffe16127836 */ /* 0x001fcc0000000000 */
[----:B------:R0:W1:Y:S02]  /*1020*/  F2I.FTZ.U32.TRUNC.NTZ R19, R18 ;  /* 0x0000001200137305 */ /* 0x000064000021f000 */
[----:B0-----:R-:W-:Y:S02]  /*1030*/  IMAD.MOV.U32 R18, RZ, RZ, RZ ;  /* 0x000000ffff127224 */ /* 0x001fe400078e00ff */
[----:B-1----:R-:W-:-:S04]  /*1040*/  IMAD R37, R37, R19, RZ ;  /* 0x0000001325257224 */ /* 0x002fc800078e02ff */
[----:B------:R-:W-:-:S06]  /*1050*/  IMAD.HI.U32 R19, R19, R37, R18 ;  /* 0x0000002513137227 */ /* 0x000fcc00078e0012 */
[----:B------:R-:W-:-:S04]  /*1060*/  IMAD.HI.U32 R19, R19, R38, RZ ;  /* 0x0000002613137227 */ /* 0x000fc800078e00ff */
[----:B------:R-:W-:-:S04]  /*1070*/  IMAD.MOV R19, RZ, RZ, -R19 ;  /* 0x000000ffff137224 */ /* 0x000fc800078e0a13 */
[----:B------:R-:W-:-:S05]  /*1080*/  IMAD R22, R23, R19, R38 ;  /* 0x0000001317167224 */ /* 0x000fca00078e0226 */
[----:B------:R-:W-:-:S13]  /*1090*/  ISETP.GE.U32.AND P0, PT, R22, R23, PT ;  /* 0x000000171600720c */ /* 0x000fda0003f06070 */
[----:B------:R-:W-:-:S05]  /*10a0*/  @P0 IMAD.IADD R22, R22, 0x1, -R23 ;  /* 0x0000000116160824 */ /* 0x000fca00078e0a17 */
[----:B------:R-:W-:-:S13]  /*10b0*/  ISETP.GE.U32.AND P0, PT, R22, R23, PT ;  /* 0x000000171600720c */ /* 0x000fda0003f06070 */
[----:B------:R-:W-:Y:S01]  /*10c0*/  @P0 IMAD.IADD R22, R22, 0x1, -R23 ;  /* 0x0000000116160824 */ /* 0x000fe200078e0a17 */
[----:B------:R-:W-:-:S04]  /*10d0*/  @!P2 LOP3.LUT R22, RZ, R23, RZ, 0x33, !PT ;  /* 0x00000017ff16a212 */ /* 0x000fc800078e33ff */
[----:B------:R-:W-:Y:S05]  /*10e0*/  NANOSLEEP R22 ;  /* 0x000000160000735d */ /* 0x000fea0003800000 */
[----:B------:R-:W2:Y:S01]  /*10f0*/  LD.E.64.STRONG.GPU R40, desc[UR8][R16.64+0x100] ;  /* 0x0001000810287980 */ /* 0x000ea2000c10fb00 */
[----:B------:R-:W-:Y:S01]  /*1100*/  UMOV UR5, 0xffffffff ;  /* 0xffffffff00057882 */ /* 0x000fe20000000000 */
[----:B------:R-:W-:Y:S02]  /*1110*/  SHF.R.U32.HI R20, RZ, 0x1, R20 ;  /* 0x00000001ff147819 */ /* 0x000fe40000011614 */
[----:B--2---:R-:W-:Y:S01]  /*1120*/  ISETP.NE.AND P0, PT, R40, 0x63, PT ;  /* 0x000000632800780c */ /* 0x004fe20003f05270 */
[----:B------:R-:W-:-:S12]  /*1130*/  BRA.DIV UR5, `(.L_x_7) ;  /* 0x0000003205e87947 */ /* 0x000fd8000b800000 */
[----:B------:R-:W-:-:S13]  /*1140*/  VOTE.ANY P0, !P0 ;  /* 0x0000000000ff7806 */ /* 0x000fda0004000100 */
.L_x_37:
[----:B------:R-:W-:Y:S05]  /*1150*/  @P0 BRA `(.L_x_8) ;  /* 0xfffffffc00900947 */ /* 0x000fea000383ffff */
.L_x_6:
[----:B------:R-:W-:Y:S01]  /*1160*/  UMOV UR5, 0xffffffff ;  /* 0xffffffff00057882 */ /* 0x000fe20000000000 */
[----:B------:R-:W-:Y:S02]  /*1170*/  ISETP.NE.AND P0, PT, R40, 0x65, PT ;  /* 0x000000652800780c */ /* 0x000fe40003f05270 */
[----:B------:R-:W-:Y:S11]  /*1180*/  BRA.DIV UR5, `(.L_x_9) ;  /* 0x0000003205f47947 */ /* 0x000ff6000b800000 */
[----:B------:R-:W0:Y:S01]  /*1190*/  S2R R48, SR_GEMASK ;  /* 0x0000000000307919 */ /* 0x000e220000003c00 */
[----:B------:R-:W-:Y:S01]  /*11a0*/  VOTE.ANY R19, PT, !P0 ;  /* 0x0000000000137806 */ /* 0x000fe200040e0100 */
[C---:B------:R-:W-:Y:S01]  /*11b0*/  VIADD R22, R47.reuse, 0x2 ;  /* 0x000000022f167836 */ /* 0x040fe20000000000 */
[----:B------:R-:W1:Y:S01]  /*11c0*/  LDC.64 R42, c[0x0][0x390] ;  /* 0x0000e400ff2a7b82 */ /* 0x000e620000000a00 */
[C---:B------:R-:W-:Y:S02]  /*11d0*/  VIADD R23, R47.reuse, 0x4 ;  /* 0x000000042f177836 */ /* 0x040fe40000000000 */
[----:B------:R-:W-:Y:S01]  /*11e0*/  VIADD R26, R47, 0x8 ;  /* 0x000000082f1a7836 */ /* 0x000fe20000000000 */
[----:B-1----:R-:W-:Y:S02]  /*11f0*/  IADD3 R42, P3, PT, R42, 0x100, RZ ;  /* 0x000001002a2a7810 */ /* 0x002fe40007f7e0ff */
[----:B0-----:R-:W-:-:S03]  /*1200*/  LOP3.LUT R19, R19, 0x80000000, R48, 0xec, !PT ;  /* 0x8000000013137812 */ /* 0x001fc600078eec30 */
[----:B------:R-:W-:Y:S02]  /*1210*/  IMAD.X R43, RZ, RZ, R43, P3 ;  /* 0x000000ffff2b7224 */ /* 0x000fe400018e062b */
[----:B------:R-:W-:-:S05]  /*1220*/  VIADD R16, R19, 0xffffffff ;  /* 0xffffffff13107836 */ /* 0x000fca0000000000 */
[----:B------:R-:W-:-:S06]  /*1230*/  LOP3.LUT R16, R19, R16, RZ, 0xc, !PT ;  /* 0x0000001013107212 */ /* 0x000fcc00078e0cff */
[----:B------:R-:W0:Y:S02]  /*1240*/  POPC R16, R16 ;  /* 0x0000001000107309 */ /* 0x000e240000000000 */
[----:B0-----:R-:W0:Y:S01]  /*1250*/  SHFL.DOWN PT, R20, R41, 0x1, R16 ;  /* 0x0820000029147989 */ /* 0x001e2200000e0010 */
[----:B------:R-:W-:-:S04]  /*1260*/  ISETP.GE.AND P0, PT, R47, R16, PT ;  /* 0x000000102f00720c */ /* 0x000fc80003f06270 */
[----:B0-----:R-:W-:Y:S02]  /*1270*/  SEL R20, R20, RZ, !P0 ;  /* 0x000000ff14147207 */ /* 0x001fe40004000000 */
[----:B------:R-:W-:-:S03]  /*1280*/  ISETP.GT.AND P0, PT, R22, R16, PT ;  /* 0x000000101600720c */ /* 0x000fc60003f04270 */
[----:B------:R-:W-:-:S05]  /*1290*/  IMAD.IADD R37, R20, 0x1, R41 ;  /* 0x0000000114257824 */ /* 0x000fca00078e0229 */
[----:B------:R-:W0:Y:S02]  /*12a0*/  SHFL.DOWN PT, R20, R37, 0x2, R16 ;  /* 0x0840000025147989 */ /* 0x000e2400000e0010 */
[----:B0-----:R-:W-:Y:S02]  /*12b0*/  SEL R20, R20, RZ, !P0 ;  /* 0x000000ff14147207 */ /* 0x001fe40004000000 */
[----:B------:R-:W-:-:S03]  /*12c0*/  ISETP.GT.AND P0, PT, R23, R16, PT ;  /* 0x000000101700720c */ /* 0x000fc60003f04270 */
[----:B------:R-:W-:Y:S02]  /*12d0*/  IMAD.IADD R39, R37, 0x1, R20 ;  /* 0x0000000125277824 */ /* 0x000fe400078e0214 */
[----:B------:R-:W-:-:S03]  /*12e0*/  VIADD R37, R47, 0x10 ;  /* 0x000000102f257836 */ /* 0x000fc60000000000 */
[----:B------:R-:W0:Y:S02]  /*12f0*/  SHFL.DOWN PT, R20, R39, 0x4, R16 ;  /* 0x0880000027147989 */ /* 0x000e2400000e0010 */
[-C--:B------:R-:W-:Y:S02]  /*1300*/  ISETP.GT.AND P2, PT, R37, R16.reuse, PT ;  /* 0x000000102500720c */ /* 0x080fe40003f44270 */
[----:B0-----:R-:W-:Y:S02]  /*1310*/  SEL R20, R20, RZ, !P0 ;  /* 0x000000ff14147207 */ /* 0x001fe40004000000 */
[----:B------:R-:W-:-:S03]  /*1320*/  ISETP.GT.AND P0, PT, R26, R16, PT ;  /* 0x000000101a00720c */ /* 0x000fc60003f04270 */
[----:B------:R-:W-:-:S05]  /*1330*/  IMAD.IADD R51, R39, 0x1, R20 ;  /* 0x0000000127337824 */ /* 0x000fca00078e0214 */
[----:B------:R-:W0:Y:S02]  /*1340*/  SHFL.DOWN PT, R20, R51, 0x8, R16 ;  /* 0x0900000033147989 */ /* 0x000e2400000e0010 */
[----:B0-----:R-:W-:Y:S02]  /*1350*/  SEL R20, R20, RZ, !P0 ;  /* 0x000000ff14147207 */ /* 0x001fe40004000000 */
[----:B------:R-:W-:-:S03]  /*1360*/  ISETP.NE.AND P0, PT, R40, 0x65, PT ;  /* 0x000000652800780c */ /* 0x000fc60003f05270 */
[----:B------:R-:W-:-:S05]  /*1370*/  IMAD.IADD R41, R51, 0x1, R20 ;  /* 0x0000000133297824 */ /* 0x000fca00078e0214 */
[----:B------:R-:W0:Y:S05]  /*1380*/  SHFL.DOWN PT, R20, R41, 0x10, R16 ;  /* 0x0a00000029147989 */ /* 0x000e2a00000e0010 */
[----:B------:R-:W-:Y:S02]  /*1390*/  VOTE.ALL P0, P0 ;  /* 0x0000000000ff7806 */ /* 0x000fe40000000000 */
[----:B0-----:R-:W-:-:S05]  /*13a0*/  SEL R20, R20, RZ, !P2 ;  /* 0x000000ff14147207 */ /* 0x001fca0005000000 */
[----:B------:R-:W-:-:S07]  /*13b0*/  IMAD.IADD R39, R41, 0x1, R20 ;  /* 0x0000000129277824 */ /* 0x000fce00078e0214 */
.L_x_46:
[----:B------:R-:W-:Y:S05]  /*13c0*/  @!P0 BRA `(.L_x_10) ;  /* 0x0000000400248947 */ /* 0x000fea0003800000 */
[----:B------:R-:W-:-:S07]  /*13d0*/  IMAD.MOV.U32 R44, RZ, RZ, 0x3b8 ;  /* 0x000003b8ff2c7424 */ /* 0x000fce00078e00ff */
.L_x_16:
[----:B------:R-:W-:Y:S02]  /*13e0*/  IMAD.MOV.U32 R16, RZ, RZ, R42 ;  /* 0x000000ffff107224 */ /* 0x000fe400078e002a */
[----:B------:R-:W-:Y:S02]  /*13f0*/  IMAD.MOV.U32 R17, RZ, RZ, R43 ;  /* 0x000000ffff117224 */ /* 0x000fe400078e002b */
[----:B------:R-:W-:-:S05]  /*1400*/  IMAD.WIDE R16, R21, 0x8, R16 ;  /* 0x0000000815107825 */ /* 0x000fca00078e0210 */
[----:B------:R-:W2:Y:S01]  /*1410*/  LD.E.64.STRONG.GPU R40, desc[UR8][R16.64+-0x100] ;  /* 0xffff000810287980 */ /* 0x000ea2000c10fb00 */
[----:B------:R-:W-:Y:S05]  /*1420*/  YIELD ;  /* 0x0000000000007946 */ /* 0x000fea0003800000 */
[----:B------:R-:W-:Y:S01]  /*1430*/  UMOV UR5, 0xffffffff ;  /* 0xffffffff00057882 */ /* 0x000fe20000000000 */
[----:B------:R-:W-:Y:S02]  /*1440*/  SHF.R.U32.HI R44, RZ, 0x1, R44 ;  /* 0x00000001ff2c7819 */ /* 0x000fe4000001162c */
[----:B--2---:R-:W-:Y:S01]  /*1450*/  ISETP.NE.AND P0, PT, R40, 0x63, PT ;  /* 0x000000632800780c */ /* 0x004fe20003f05270 */
[----:B------:R-:W-:-:S12]  /*1460*/  BRA.DIV UR5, `(.L_x_11) ;  /* 0x0000003605407947 */ /* 0x000fd8000b800000 */
[----:B------:R-:W-:-:S13]  /*1470*/  VOTE.ANY P0, !P0 ;  /* 0x0000000000ff7806 */ /* 0x000fda0004000100 */
.L_x_49:
[----:B------:R-:W-:Y:S05]  /*1480*/  @!P0 BRA `(.L_x_12) ;  /* 0x0000000000748947 */ /* 0x000fea0003800000 */
[----:B------:R-:W-:-:S07]  /*1490*/  IMAD.MOV.U32 R20, RZ, RZ, R44 ;  /* 0x000000ffff147224 */ /* 0x000fce00078e002c */
.L_x_14:
        /* <DEDUP_REMOVED lines=27> */
.L_x_52:
[----:B------:R-:W-:Y:S05]  /*1650*/  @P0 BRA `(.L_x_14) ;  /* 0xfffffffc00900947 */ /* 0x000fea000383ffff */
.L_x_12:
[----:B------:R-:W-:Y:S01]  /*1660*/  UMOV UR5, 0xffffffff ;  /* 0xffffffff00057882 */ /* 0x000fe20000000000 */
[----:B------:R-:W-:Y:S02]  /*1670*/  ISETP.NE.AND P0, PT, R40, 0x65, PT ;  /* 0x000000652800780c */ /* 0x000fe40003f05270 */
[----:B------:R-:W-:Y:S11]  /*1680*/  BRA.DIV UR5, `(.L_x_15) ;  /* 0x0000003205f87947 */ /* 0x000ff6000b800000 */
[----:B------:R-:W-:Y:S01]  /*1690*/  VOTE.ANY R19, PT, !P0 ;  /* 0x0000000000137806 */ /* 0x000fe200040e0100 */
[----:B------:R-:W-:-:S03]  /*16a0*/  VIADD R21, R21, 0xffffffe0 ;  /* 0xffffffe015157836 */ /* 0x000fc60000000000 */
[----:B------:R-:W-:-:S05]  /*16b0*/  LOP3.LUT R19, R19, 0x80000000, R48, 0xec, !PT ;  /* 0x8000000013137812 */ /* 0x000fca00078eec30 */
[----:B------:R-:W-:-:S05]  /*16c0*/  VIADD R16, R19, 0xffffffff ;  /* 0xffffffff13107836 */ /* 0x000fca0000000000 */
[----:B------:R-:W-:-:S06]  /*16d0*/  LOP3.LUT R16, R19, R16, RZ, 0xc, !PT ;  /* 0x0000001013107212 */ /* 0x000fcc00078e0cff */
[----:B------:R-:W0:Y:S02]  /*16e0*/  POPC R16, R16 ;  /* 0x0000001000107309 */ /* 0x000e240000000000 */
[----:B0-----:R-:W0:Y:S01]  /*16f0*/  SHFL.DOWN PT, R20, R41, 0x1, R16 ;  /* 0x0820000029147989 */ /* 0x001e2200000e0010 */
[-C--:B------:R-:W-:Y:S02]  /*1700*/  ISETP.GE.AND P0, PT, R47, R16.reuse, PT ;  /* 0x000000102f00720c */ /* 0x080fe40003f06270 */
[-C--:B------:R-:W-:Y:S02]  /*1710*/  ISETP.GT.AND P2, PT, R37, R16.reuse, PT ;  /* 0x000000102500720c */ /* 0x080fe40003f44270 */
[----:B0-----:R-:W-:Y:S02]  /*1720*/  SEL R20, R20, RZ, !P0 ;  /* 0x000000ff14147207 */ /* 0x001fe40004000000 */
[----:B------:R-:W-:-:S03]  /*1730*/  ISETP.GT.AND P0, PT, R22, R16, PT ;  /* 0x000000101600720c */ /* 0x000fc60003f04270 */
[----:B------:R-:W-:-:S05]  /*1740*/  IMAD.IADD R51, R20, 0x1, R41 ;  /* 0x0000000114337824 */ /* 0x000fca00078e0229 */
[----:B------:R-:W0:Y:S02]  /*1750*/  SHFL.DOWN PT, R20, R51, 0x2, R16 ;  /* 0x0840000033147989 */ /* 0x000e2400000e0010 */
        /* <DEDUP_REMOVED lines=13> */
[----:B0-----:R-:W-:-:S04]  /*1830*/  SEL R20, R20, RZ, !P2 ;  /* 0x000000ff14147207 */ /* 0x001fc80005000000 */
[----:B------:R-:W-:-:S07]  /*1840*/  IADD3 R39, PT, PT, R50, R20, R39 ;  /* 0x0000001432277210 */ /* 0x000fce0007ffe027 */
.L_x_61:
[----:B------:R-:W-:Y:S05]  /*1850*/  @P0 BRA `(.L_x_16) ;  /* 0xfffffff800e00947 */ /* 0x000fea000383ffff */
.L_x_10:
[----:B------:R-:W-:Y:S01]  /*1860*/  ISETP.NE.AND P0, PT, R47, RZ, PT ;  /* 0x000000ff2f00720c */ /* 0x000fe20003f05270 */
[----:B------:R-:W0:Y:S01]  /*1870*/  @!P1 S2R R17, SR_CgaCtaId ;  /* 0x0000000000119919 */ /* 0x000e220000008800 */
[----:B------:R-:W-:Y:S01]  /*1880*/  @!P1 MOV R16, 0x400 ;  /* 0x0000040000109802 */ /* 0x000fe20000000f00 */
[----:B------:R-:W-:Y:S02]  /*1890*/  @!P1 IMAD.IADD R27, R27, 0x1, R39 ;  /* 0x000000011b1b9824 */ /* 0x000fe400078e0227 */
[----:B------:R-:W-:-:S05]  /*18a0*/  @!P1 IMAD.MOV.U32 R26, RZ, RZ, 0x65 ;  /* 0x00000065ff1a9424 */ /* 0x000fca00078e00ff */
[----:B------:R1:W-:Y:S03]  /*18b0*/  @!P1 ST.E.64.STRONG.GPU desc[UR8][R24.64+0x100], R26 ;  /* 0x0001001a18009985 */ /* 0x0003e6000c10fb08 */
[----:B------:R-:W-:Y:S01]  /*18c0*/  @!P0 MOV R19, 0x400 ;  /* 0x0000040000138802 */ /* 0x000fe20000000f00 */
[----:B------:R-:W2:Y:S01]  /*18d0*/  @!P0 S2R R20, SR_CgaCtaId ;  /* 0x0000000000148919 */ /* 0x000ea20000008800 */
[----:B0-----:R-:W-:Y:S01]  /*18e0*/  @!P1 LEA R18, R17, R16, 0x18 ;  /* 0x0000001011129211 */ /* 0x001fe200078ec0ff */
[----:B------:R-:W-:Y:S02]  /*18f0*/  IMAD.MOV.U32 R16, RZ, RZ, R46 ;  /* 0x000000ffff107224 */ /* 0x000fe400078e002e */
[----:B------:R-:W-:Y:S02]  /*1900*/  @!P0 IMAD.MOV.U32 R16, RZ, RZ, R39 ;  /* 0x000000ffff108224 */ /* 0x000fe400078e0027 */
[----:B------:R1:W-:Y:S04]  /*1910*/  @!P1 STS [R18+0x8], R27 ;  /* 0x0000081b12009388 */ /* 0x0003e80000000800 */
[----:B------:R1:W-:Y:S01]  /*1920*/  @!P1 STS [R18+0x4], R39 ;  /* 0x0000042712009388 */ /* 0x0003e20000000800 */
[----:B--2---:R-:W-:-:S05]  /*1930*/  @!P0 LEA R20, R20, R19, 0x18 ;  /* 0x0000001314148211 */ /* 0x004fca00078ec0ff */
[----:B------:R1:W-:Y:S02]  /*1940*/  @!P0 STS [R20+0x4c], R39 ;  /* 0x00004c2714008388 */ /* 0x0003e40000000800 */
.L_x_4:
[----:B------:R-:W-:Y:S05]  /*1950*/  WARPSYNC.ALL ;  /* 0x0000000000007948 */ /* 0x000fea0003800000 */
[----:B------:R-:W0:Y:S08]  /*1960*/  S2UR UR6, SR_CgaCtaId ;  /* 0x00000000000679c3 */ /* 0x000e300000008800 */
[----:B------:R-:W-:Y:S01]  /*1970*/  BAR.SYNC.DEFER_BLOCKING 0x0 ;  /* 0x0000000000007b1d */ /* 0x000fe20000010000 */
[----:B------:R-:W-:-:S05]  /*1980*/  ISETP.NE.AND P0, PT, R49, RZ, PT ;  /* 0x000000ff3100720c */ /* 0x000fca0003f05270 */
[----:B------:R-:W-:Y:S02]  /*1990*/  UMOV UR5, 0x400 ;  /* 0x0000040000057882 */ /* 0x000fe40000000000 */
[----:B0-----:R-:W-:-:S09]  /*19a0*/  ULEA UR5, UR6, UR5, 0x18 ;  /* 0x0000000506057291 */ /* 0x001fd2000f8ec0ff */
[----:B------:R-:W0:Y:S02]  /*19b0*/  LDS R17, [UR5+0x4c] ;  /* 0x00004c05ff117984 */ /* 0x000e240008000800 */
[----:B0-----:R-:W-:-:S05]  /*19c0*/  SEL R17, R17, RZ, P0 ;  /* 0x000000ff11117207 */ /* 0x001fca0000000000 */
[----:B------:R-:W-:-:S07]  /*19d0*/  IMAD.IADD R16, R17, 0x1, R16 ;  /* 0x0000000111107824 */ /* 0x000fce00078e0210 */
.L_x_3:
[----:B------:R-:W-:Y:S05]  /*19e0*/  BSYNC.RECONVERGENT B0 ;  /* 0x0000000000007941 */ /* 0x000fea0003800200 */
.L_x_1:
[----:B------:R-:W-:Y:S01]  /*19f0*/  IMAD.IADD R17, R4, 0x1, R16 ;  /* 0x0000000104117824 */ /* 0x000fe200078e0210 */
[----:B------:R-:W-:Y:S03]  /*1a00*/  BAR.SYNC.DEFER_BLOCKING 0x0 ;  /* 0x0000000000007b1d */ /* 0x000fe60000010000 */
[----:B------:R-:W-:-:S03]  /*1a10*/  IMAD.IADD R4, R5, 0x1, R17 ;  /* 0x0000000105047824 */ /* 0x000fc600078e0211 */
[----:B------:R-:W2:Y:S01]  /*1a20*/  LDCU.64 UR6, c[0x0][0x388] ;  /* 0x00007100ff0677ac */ /* 0x000ea20008000a00 */
[----:B------:R-:W-:-:S04]  /*1a30*/  IMAD.IADD R5, R6, 0x1, R4 ;  /* 0x0000000106057824 */ /* 0x000fc800078e0204 */
[----:B------:R-:W-:-:S04]  /*1a40*/  IMAD.IADD R6, R7, 0x1, R5 ;  /* 0x0000000107067824 */ /* 0x000fc800078e0205 */
[----:B------:R-:W-:-:S04]  /*1a50*/  IMAD.IADD R7, R8, 0x1, R6 ;  /* 0x0000000108077824 */ /* 0x000fc800078e0206 */
[----:B------:R-:W-:-:S04]  /*1a60*/  IMAD.IADD R8, R9, 0x1, R7 ;  /* 0x0000000109087824 */ /* 0x000fc800078e0207 */
[----:B------:R-:W-:Y:S01]  /*1a70*/  IMAD.IADD R9, R10, 0x1, R8 ;  /* 0x000000010a097824 */ /* 0x000fe200078e0208 */
[----:B------:R-:W-:Y:S03]  /*1a80*/  STS.64 [R0], R16 ;  /* 0x0000001000007388 */ /* 0x000fe60000000a00 */
[----:B------:R-:W-:Y:S01]  /*1a90*/  IMAD.IADD R10, R11, 0x1, R9 ;  /* 0x000000010b0a7824 */ /* 0x000fe200078e0209 */
[----:B------:R2:W-:Y:S03]  /*1aa0*/  STS.64 [R0+0x8], R4 ;  /* 0x0000080400007388 */ /* 0x0005e60000000a00 */
[----:B------:R-:W-:Y:S01]  /*1ab0*/  IMAD.IADD R11, R12, 0x1, R10 ;  /* 0x000000010c0b7824 */ /* 0x000fe200078e020a */
[----:B------:R-:W-:Y:S03]  /*1ac0*/  STS.64 [R0+0x10], R6 ;  /* 0x0000100600007388 */ /* 0x000fe60000000a00 */
[----:B------:R-:W-:Y:S01]  /*1ad0*/  IMAD.IADD R12, R13, 0x1, R11 ;  /* 0x000000010d0c7824 */ /* 0x000fe200078e020b */
[----:B------:R-:W-:Y:S03]  /*1ae0*/  STS.64 [R0+0x18], R8 ;  /* 0x0000180800007388 */ /* 0x000fe60000000a00 */
[----:B------:R-:W-:Y:S01]  /*1af0*/  IMAD.IADD R13, R14, 0x1, R12 ;  /* 0x000000010e0d7824 */ /* 0x000fe200078e020c */
[----:B------:R-:W-:Y:S01]  /*1b00*/  STS.64 [R0+0x20], R10 ;  /* 0x0000200a00007388 */ /* 0x000fe20000000a00 */
[----:B--2---:R-:W-:-:S02]  /*1b10*/  IADD3 R4, P0, PT, R45, UR6, RZ ;  /* 0x000000062d047c10 */ /* 0x004fc4000ff1e0ff */
[----:B------:R-:W-:Y:S01]  /*1b20*/  IMAD.IADD R14, R15, 0x1, R13 ;  /* 0x000000010f0e7824 */ /* 0x000fe200078e020d */
[----:B------:R-:W-:Y:S01]  /*1b30*/  STS.64 [R0+0x28], R12 ;  /* 0x0000280c00007388 */ /* 0x000fe20000000a00 */
[----:B------:R-:W-:Y:S02]  /*1b40*/  IADD3.X R5, PT, PT, R3, UR7, RZ, P0, !PT ;  /* 0x0000000703057c10 */ /* 0x000fe400087fe4ff */
[----:B------:R-:W-:-:S04]  /*1b50*/  IMAD.IADD R15, R28, 0x1, R14 ;  /* 0x000000011c0f7824 */ /* 0x000fc800078e020e */
[----:B01----:R-:W-:Y:S01]  /*1b60*/  IMAD.IADD R18, R29, 0x1, R15 ;  /* 0x000000011d127824 */ /* 0x003fe200078e020f */
[----:B------:R-:W-:Y:S03]  /*1b70*/  STS.64 [R0+0x30], R14 ;  /* 0x0000300e00007388 */ /* 0x000fe60000000a00 */
[----:B------:R-:W-:-:S04]  /*1b80*/  IMAD.IADD R19, R30, 0x1, R18 ;  /* 0x000000011e137824 */ /* 0x000fc800078e0212 */
[----:B------:R-:W-:Y:S01]  /*1b90*/  IMAD.IADD R20, R31, 0x1, R19 ;  /* 0x000000011f147824 */ /* 0x000fe200078e0213 */
[----:B------:R-:W-:Y:S03]  /*1ba0*/  STS.64 [R0+0x38], R18 ;  /* 0x0000381200007388 */ /* 0x000fe60000000a00 */
[----:B------:R-:W-:-:S04]  /*1bb0*/  IMAD.IADD R21, R32, 0x1, R20 ;  /* 0x0000000120157824 */ /* 0x000fc800078e0214 */
[----:B------:R-:W-:Y:S01]  /*1bc0*/  IMAD.IADD R22, R33, 0x1, R21 ;  /* 0x0000000121167824 */ /* 0x000fe200078e0215 */
[----:B------:R-:W-:Y:S03]  /*1bd0*/  STS.64 [R0+0x40], R20 ;  /* 0x0000401400007388 */ /* 0x000fe60000000a00 */
[----:B------:R-:W-:-:S04]  /*1be0*/  IMAD.IADD R23, R34, 0x1, R22 ;  /* 0x0000000122177824 */ /* 0x000fc800078e0216 */
[----:B------:R-:W-:Y:S01]  /*1bf0*/  IMAD.IADD R24, R35, 0x1, R23 ;  /* 0x0000000123187824 */ /* 0x000fe200078e0217 */
[----:B------:R-:W-:Y:S03]  /*1c00*/  STS.64 [R0+0x48], R22 ;  /* 0x0000481600007388 */ /* 0x000fe60000000a00 */
[----:B------:R-:W-:-:S05]  /*1c10*/  IMAD.IADD R25, R36, 0x1, R24 ;  /* 0x0000000124197824 */ /* 0x000fca00078e0218 */
[----:B------:R-:W-:Y:S01]  /*1c20*/  STS.64 [R0+0x50], R24 ;  /* 0x0000501800007388 */ /* 0x000fe20000000a00 */
[----:B------:R-:W-:-:S03]  /*1c30*/  NOP ;  /* 0x0000000000007918 */ /* 0x000fc60000000000 */
[----:B------:R-:W0:Y:S04]  /*1c40*/  LDS R7, [R2] ;  /* 0x0000000002077984 */ /* 0x000e280000000800 */
[----:B------:R-:W1:Y:S04]  /*1c50*/  LDS R9, [R2+0x80] ;  /* 0x0000800002097984 */ /* 0x000e680000000800 */
[----:B------:R-:W2:Y:S04]  /*1c60*/  LDS R11, [R2+0x100] ;  /* 0x00010000020b7984 */ /* 0x000ea80000000800 */
[----:B------:R-:W3:Y:S04]  /*1c70*/  LDS R13, [R2+0x180] ;  /* 0x00018000020d7984 */ /* 0x000ee80000000800 */
[----:B------:R-:W4:Y:S04]  /*1c80*/  LDS R15, [R2+0x200] ;  /* 0x00020000020f7984 */ /* 0x000f280000000800 */
[----:B------:R-:W5:Y:S04]  /*1c90*/  LDS R17, [R2+0x280] ;  /* 0x0002800002117984 */ /* 0x000f680000000800 */
        /* <DEDUP_REMOVED lines=16> */
[----:B0-----:R-:W-:Y:S04]  /*1da0*/  STG.E desc[UR8][R4.64], R7 ;  /* 0x0000000704007986 */ /* 0x001fe8000c101908 */
[----:B-1----:R-:W-:Y:S04]  /*1db0*/  STG.E desc[UR8][R4.64+0x80], R9 ;  /* 0x0000800904007986 */ /* 0x002fe8000c101908 */
[----:B--2---:R-:W-:Y:S04]  /*1dc0*/  STG.E desc[UR8][R4.64+0x100], R11 ;  /* 0x0001000b04007986 */ /* 0x004fe8000c101908 */
[----:B---3--:R-:W-:Y:S04]  /*1dd0*/  STG.E desc[UR8][R4.64+0x180], R13 ;  /* 0x0001800d04007986 */ /* 0x008fe8000c101908 */
[----:B----4-:R-:W-:Y:S04]  /*1de0*/  STG.E desc[UR8][R4.64+0x200], R15 ;  /* 0x0002000f04007986 */ /* 0x010fe8000c101908 */
[----:B-----5:R-:W-:Y:S04]  /*1df0*/  STG.E desc[UR8][R4.64+0x280], R17 ;  /* 0x0002801104007986 */ /* 0x020fe8000c101908 */
[----:B------:R-:W-:Y:S04]  /*1e00*/  STG.E desc[UR8][R4.64+0x300], R19 ;  /* 0x0003001304007986 */ /* 0x000fe8000c101908 */
        /* <DEDUP_REMOVED lines=14> */
[----:B------:R-:W-:Y:S01]  /*1ef0*/  STG.E desc[UR8][R4.64+0xa80], R51 ;  /* 0x000a803304007986 */ /* 0x000fe2000c101908 */
[----:B------:R-:W-:Y:S05]  /*1f00*/  EXIT ;  /* 0x000000000000794d */ /* 0x000fea0003800000 */
.L_x_0:
[----:B------:R-:W-:-:S13]  /*1f10*/  ISETP.NE.AND P0, PT, R0, RZ, PT ;  /* 0x000000ff0000720c */ /* 0x000fda0003f05270 */
[----:B------:R-:W-:Y:S05]  /*1f20*/  @!P0 EXIT ;  /* 0x000000000000894d */ /* 0x000fea0003800000 */
[----:B------:R-:W0:Y:S02]  /*1f30*/  LDC.64 R2, c[0x0][0x380] ;  /* 0x0000e000ff027b82 */ /* 0x000e240000000a00 */
[----:B0-----:R-:W-:-:S05]  /*1f40*/  IMAD.WIDE.U32 R2, R5, 0x4, R2 ;  /* 0x0000000405027825 */ /* 0x001fca00078e0002 */
[----:B------:R0:W2:Y:S01]  /*1f50*/  LDG.E R4, desc[UR8][R2.64] ;  /* 0x0000000802047981 */ /* 0x0000a2000c1e1900 */
[----:B------:R-:W3:Y:S02]  /*1f60*/  S2R R13, SR_TID.X ;  /* 0x00000000000d7919 */ /* 0x000ee40000002100 */
[C---:B---3--:R-:W-:Y:S02]  /*1f70*/  LOP3.LUT R5, R13.reuse, 0x1f, RZ, 0xc0, !PT ;  /* 0x0000001f0d057812 */ /* 0x048fe400078ec0ff */
[----:B------:R-:W-:-:S05]  /*1f80*/  LOP3.LUT R6, R13, 0x3e0, RZ, 0xc0, !PT ;  /* 0x000003e00d067812 */ /* 0x000fca00078ec0ff */
[----:B------:R-:W-:-:S04]  /*1f90*/  IMAD R11, R6, 0x16, R5 ;  /* 0x00000016060b7824 */ /* 0x000fc800078e0205 */
[C---:B------:R-:W-:Y:S01]  /*1fa0*/  VIADD R5, R11.reuse, 0x20 ;  /* 0x000000200b057836 */ /* 0x040fe20000000000 */
[C---:B------:R-:W-:Y:S01]  /*1fb0*/  ISETP.GE.U32.AND P6, PT, R11.reuse, R0, PT ;  /* 0x000000000b00720c */ /* 0x040fe20003fc6070 */
[C---:B------:R-:W-:Y:S01]  /*1fc0*/  VIADD R9, R11.reuse, 0xa0 ;  /* 0x000000a00b097836 */ /* 0x040fe20000000000 */
[C---:B0-----:R-:W-:Y:S01]  /*1fd0*/  LEA R2, P1, R11.reuse, R2, 0x2 ;  /* 0x000000020b027211 */ /* 0x041fe200078210ff */
[----:B------:R-:W-:Y:S01]  /*1fe0*/  VIADD R7, R11, 0x80 ;  /* 0x000000800b077836 */ /* 0x000fe20000000000 */
[-C--:B------:R-:W-:Y:S01]  /*1ff0*/  ISETP.GE.U32.AND P5, PT, R5, R0.reuse, PT ;  /* 0x000000000500720c */ /* 0x080fe20003fa6070 */
[----:B------:R-:W-:Y:S01]  /*2000*/  VIADD R5, R11, 0xe0 ;  /* 0x000000e00b057836 */ /* 0x000fe20000000000 */
[-C--:B------:R-:W-:Y:S01]  /*2010*/  ISETP.GE.U32.AND P4, PT, R9, R0.reuse, PT ;  /* 0x000000000900720c */ /* 0x080fe20003f86070 */
[----:B------:R-:W-:Y:S01]  /*2020*/  IMAD.X R3, RZ, RZ, R3, P1 ;  /* 0x000000ffff037224 */ /* 0x000fe200008e0603 */
[-C--:B------:R-:W-:Y:S01]  /*2030*/  ISETP.GE.U32.AND P0, PT, R7, R0.reuse, PT ;  /* 0x000000000700720c */ /* 0x080fe20003f06070 */
[----:B------:R-:W-:Y:S01]  /*2040*/  VIADD R7, R11, 0x120 ;  /* 0x000001200b077836 */ /* 0x000fe20000000000 */
[----:B------:R-:W-:Y:S01]  /*2050*/  ISETP.GE.U32.AND P3, PT, R5, R0, PT ;  /* 0x000000000500720c */ /* 0x000fe20003f66070 */
[----:B------:R-:W-:-:S02]  /*2060*/  VIADD R5, R11, 0x200 ;  /* 0x000002000b057836 */ /* 0x000fc40000000000 */
[----:B------:R-:W-:Y:S01]  /*2070*/  VIADD R9, R11, 0x1c0 ;  /* 0x000001c00b097836 */ /* 0x000fe20000000000 */
[----:B------:R-:W-:-:S04]  /*2080*/  ISETP.GE.U32.AND P2, PT, R7, R0, PT ;  /* 0x000000000700720c */ /* 0x000fc80003f46070 */
[----:B------:R-:W-:Y:S01]  /*2090*/  ISETP.GE.U32.AND P1, PT, R9, R0, PT ;  /* 0x000000000900720c */ /* 0x000fe20003f26070 */
[C---:B------:R-:W-:Y:S02]  /*20a0*/  VIADD R7, R11.reuse, 0x260 ;  /* 0x000002600b077836 */ /* 0x040fe40000000000 */
[C---:B------:R-:W-:Y:S02]  /*20b0*/  VIADD R51, R11.reuse, 0x40 ;  /* 0x000000400b337836 */ /* 0x040fe40000000000 */
[C---:B------:R-:W-:Y:S02]  /*20c0*/  VIADD R50, R11.reuse, 0x60 ;  /* 0x000000600b327836 */ /* 0x040fe40000000000 */
[C---:B------:R-:W-:Y:S02]  /*20d0*/  VIADD R49, R11.reuse, 0xc0 ;  /* 0x000000c00b317836 */ /* 0x040fe40000000000 */
[C---:B------:R-:W-:Y:S02]  /*20e0*/  VIADD R48, R11.reuse, 0x100 ;  /* 0x000001000b307836 */ /* 0x040fe40000000000 */
[----:B------:R-:W-:-:S02]  /*20f0*/  VIADD R47, R11, 0x140 ;  /* 0x000001400b2f7836 */ /* 0x000fc40000000000 */
[C---:B------:R-:W-:Y:S02]  /*2100*/  VIADD R46, R11.reuse, 0x160 ;  /* 0x000001600b2e7836 */ /* 0x040fe40000000000 */
[C---:B------:R-:W-:Y:S02]  /*2110*/  VIADD R45, R11.reuse, 0x180 ;  /* 0x000001800b2d7836 */ /* 0x040fe40000000000 */
[C---:B------:R-:W-:Y:S02]  /*2120*/  VIADD R43, R11.reuse, 0x1a0 ;  /* 0x000001a00b2b7836 */ /* 0x040fe40000000000 */
[C---:B------:R-:W-:Y:S02]  /*2130*/  VIADD R42, R11.reuse, 0x1e0 ;  /* 0x000001e00b2a7836 */ /* 0x040fe40000000000 */
[C---:B------:R-:W-:Y:S02]  /*2140*/  VIADD R41, R11.reuse, 0x240 ;  /* 0x000002400b297836 */ /* 0x040fe40000000000 */
[----:B------:R-:W-:-:S02]  /*2150*/  VIADD R40, R11, 0x2a0 ;  /* 0x000002a00b287836 */ /* 0x000fc40000000000 */
[----:B--2---:R-:W-:Y:S02]  /*2160*/  IMAD.MOV.U32 R16, RZ, RZ, R4 ;  /* 0x000000ffff107224 */ /* 0x004fe400078e0004 */
[----:B------:R-:W2:Y:S01]  /*2170*/  @!P6 LDG.E R4, desc[UR8][R2.64] ;  /* 0x000000080204e981 */ /* 0x000ea2000c1e1900 */
[-C--:B------:R-:W-:Y:S01]  /*2180*/  ISETP.GE.U32.AND P6, PT, R5, R0.reuse, PT ;  /* 0x000000000500720c */ /* 0x080fe20003fc6070 */
[--C-:B------:R-:W-:Y:S02]  /*2190*/  IMAD.MOV.U32 R6, RZ, RZ, R16.reuse ;  /* 0x000000ffff067224 */ /* 0x100fe400078e0010 */
[----:B------:R-:W-:Y:S02]  /*21a0*/  VIADD R5, R11, 0x220 ;  /* 0x000002200b057836 */ /* 0x000fe40000000000 */
[----:B------:R-:W-:Y:S02]  /*21b0*/  IMAD.MOV.U32 R14, RZ, RZ, R16 ;  /* 0x000000ffff0e7224 */ /* 0x000fe400078e0010 */
[----:B------:R-:W3:Y:S01]  /*21c0*/  @!P5 LDG.E R6, desc[UR8][R2.64+0x80] ;  /* 0x000080080206d981 */ /* 0x000ee2000c1e1900 */
[----:B------:R-:W-:Y:S01]  /*21d0*/  ISETP.GE.U32.AND P5, PT, R5, R0, PT ;  /* 0x000000000500720c */ /* 0x000fe20003fa6070 */
[----:B------:R-:W-:-:S02]  /*21e0*/  VIADD R5, R11, 0x280 ;  /* 0x000002800b057836 */ /* 0x000fc40000000000 */
[----:B------:R-:W4:Y:S01]  /*21f0*/  @!P4 LDG.E R14, desc[UR8][R2.64+0x280] ;  /* 0x00028008020ec981 */ /* 0x000f22000c1e1900 */
[--C-:B------:R-:W-:Y:S02]  /*2200*/  IMAD.MOV.U32 R12, RZ, RZ, R16.reuse ;  /* 0x000000ffff0c7224 */ /* 0x100fe400078e0010 */
[-C--:B------:R-:W-:Y:S01]  /*2210*/  ISETP.GE.U32.AND P4, PT, R5, R0.reuse, PT ;  /* 0x000000000500720c */ /* 0x080fe20003f86070 */
[--C-:B------:R-:W-:Y:S02]  /*2220*/  IMAD.MOV.U32 R20, RZ, RZ, R16.reuse ;  /* 0x000000ffff147224 */ /* 0x100fe400078e0010 */
[--C-:B------:R-:W-:Y:S01]  /*2230*/  IMAD.MOV.U32 R24, RZ, RZ, R16.reuse ;  /* 0x000000ffff187224 */ /* 0x100fe200078e0010 */
[----:B------:R-:W4:Y:S01]  /*2240*/  @!P0 LDG.E R12, desc[UR8][R2.64+0x200] ;  /* 0x00020008020c8981 */ /* 0x000f22000c1e1900 */
[--C-:B------:R-:W-:Y:S02]  /*2250*/  IMAD.MOV.U32 R34, RZ, RZ, R16.reuse ;  /* 0x000000ffff227224 */ /* 0x100fe400078e0010 */
[----:B------:R-:W-:Y:S01]  /*2260*/  IMAD.MOV.U32 R5, RZ, RZ, R16 ;  /* 0x000000ffff057224 */ /* 0x000fe200078e0010 */
[----:B------:R-:W4:Y:S01]  /*2270*/  @!P3 LDG.E R20, desc[UR8][R2.64+0x380] ;  /* 0x000380080214b981 */ /* 0x000f22000c1e1900 */
[----:B------:R-:W-:-:S02]  /*2280*/  ISETP.GE.U32.AND P0, PT, R7, R0, PT ;  /* 0x000000000700720c */ /* 0x000fc40003f06070 */
[-C--:B------:R-:W-:Y:S01]  /*2290*/  ISETP.GE.U32.AND P3, PT, R51, R0.reuse, PT ;  /* 0x000000003300720c */ /* 0x080fe20003f66070 */
[----:B------:R-:W4:Y:S01]  /*22a0*/  @!P2 LDG.E R24, desc[UR8][R2.64+0x480] ;  /* 0x000480080218a981 */ /* 0x000f22000c1e1900 */
[----:B------:R-:W-:-:S03]  /*22b0*/  ISETP.GE.U32.AND P2, PT, R50, R0, PT ;  /* 0x000000003200720c */ /* 0x000fc60003f46070 */
[----:B------:R-:W4:Y:S01]  /*22c0*/  @!P1 LDG.E R34, desc[UR8][R2.64+0x700] ;  /* 0x0007000802229981 */ /* 0x000f22000c1e1900 */
[----:B------:R-:W-:-:S03]  /*22d0*/  ISETP.GE.U32.AND P1, PT, R49, R0, PT ;  /* 0x000000003100720c */ /* 0x000fc60003f26070 */
[----:B------:R-:W4:Y:S01]  /*22e0*/  @!P6 LDG.E R5, desc[UR8][R2.64+0x800] ;  /* 0x000800080205e981 */ /* 0x000f22000c1e1900 */
[----:B------:R-:W-:Y:S01]  /*22f0*/  ISETP.GE.U32.AND P6, PT, R48, R0, PT ;  /* 0x000000003000720c */ /* 0x000fe20003fc6070 */
[--C-:B------:R-:W-:Y:S02]  /*2300*/  IMAD.MOV.U32 R7, RZ, RZ, R16.reuse ;  /* 0x000000ffff077224 */ /* 0x100fe400078e0010 */
[--C-:B------:R-:W-:Y:S02]  /*2310*/  IMAD.MOV.U32 R9, RZ, RZ, R16.reuse ;  /* 0x000000ffff097224 */ /* 0x100fe400078e0010 */
[--C-:B------:R-:W-:Y:S02]  /*2320*/  IMAD.MOV.U32 R11, RZ, RZ, R16.reuse ;  /* 0x000000ffff0b7224 */ /* 0x100fe400078e0010 */
[--C-:B------:R-:W-:Y:S01]  /*2330*/  IMAD.MOV.U32 R8, RZ, RZ, R16.reuse ;  /* 0x000000ffff087224 */ /* 0x100fe200078e0010 */
[----:B------:R-:W4:Y:S01]  /*2340*/  @!P5 LDG.E R7, desc[UR8][R2.64+0x880] ;  /* 0x000880080207d981 */ /* 0x000f22000c1e1900 */
[----:B------:R-:W-:-:S02]  /*2350*/  IMAD.MOV.U32 R10, RZ, RZ, R16 ;  /* 0x000000ffff0a7224 */ /* 0x000fc400078e0010 */
[--C-:B------:R-:W-:Y:S01]  /*2360*/  IMAD.MOV.U32 R18, RZ, RZ, R16.reuse ;  /* 0x000000ffff127224 */ /* 0x100fe200078e0010 */
[----:B------:R-:W4:Y:S01]  /*2370*/  @!P0 LDG.E R9, desc[UR8][R2.64+0x980] ;  /* 0x0009800802098981 */ /* 0x000f22000c1e1900 */
[----:B------:R-:W-:Y:S01]  /*2380*/  IMAD.MOV.U32 R22, RZ, RZ, R16 ;  /* 0x000000ffff167224 */ /* 0x000fe200078e0010 */
[-C--:B------:R-:W-:Y:S02]  /*2390*/  ISETP.GE.U32.AND P5, PT, R47, R0.reuse, PT ;  /* 0x000000002f00720c */ /* 0x080fe40003fa6070 */
[----:B------:R-:W4:Y:S01]  /*23a0*/  @!P4 LDG.E R11, desc[UR8][R2.64+0xa00] ;  /* 0x000a0008020bc981 */ /* 0x000f22000c1e1900 */
[-C--:B------:R-:W-:Y:S02]  /*23b0*/  ISETP.GE.U32.AND P0, PT, R46, R0.reuse, PT ;  /* 0x000000002e00720c */ /* 0x080fe40003f06070 */
[-C--:B------:R-:W-:Y:S01]  /*23c0*/  ISETP.GE.U32.AND P4, PT, R45, R0.reuse, PT ;  /* 0x000000002d00720c */ /* 0x080fe20003f86070 */
[----:B------:R-:W4:Y:S01]  /*23d0*/  @!P3 LDG.E R8, desc[UR8][R2.64+0x100] ;  /* 0x000100080208b981 */ /* 0x000f22000c1e1900 */
[----:B------:R-:W-:-:S03]  /*23e0*/  ISETP.GE.U32.AND P3, PT, R43, R0, PT ;  /* 0x000000002b00720c */ /* 0x000fc60003f66070 */
        /* <DEDUP_REMOVED lines=12> */
[----:B------:R-:W-:Y:S01]  /*24b0*/  IMAD.MOV.U32 R17, RZ, RZ, R16 ;  /* 0x000000ffff117224 */ /* 0x000fe200078e0010 */
[----:B------:R-:W4:Y:S04]  /*24c0*/  @!P0 LDG.E R28, desc[UR8][R2.64+0x580] ;  /* 0x00058008021c8981 */ /* 0x000f28000c1e1900 */
[----:B------:R-:W4:Y:S04]  /*24d0*/  @!P4 LDG.E R30, desc[UR8][R2.64+0x600] ;  /* 0x00060008021ec981 */ /* 0x000f28000c1e1900 */
[----:B------:R-:W4:Y:S04]  /*24e0*/  @!P3 LDG.E R32, desc[UR8][R2.64+0x680] ;  /* 0x000680080220b981 */ /* 0x000f28000c1e1900 */
[----:B------:R-:W4:Y:S04]  /*24f0*/  @!P2 LDG.E R52, desc[UR8][R2.64+0x780] ;  /* 0x000780080234a981 */ /* 0x000f28000c1e1900 */
[----:B------:R-:W4:Y:S04]  /*2500*/  @!P1 LDG.E R17, desc[UR8][R2.64+0x900] ;  /* 0x0009000802119981 */ /* 0x000f28000c1e1900 */
[----:B------:R-:W4:Y:S01]  /*2510*/  @!P6 LDG.E R16, desc[UR8][R2.64+0xa80] ;  /* 0x000a80080210e981 */ /* 0x000f22000c1e1900 */
[----:B------:R-:W0:Y:S01]  /*2520*/  S2R R36, SR_LANEID ;  /* 0x0000000000247919 */ /* 0x000e220000000000 */
[----:B------:R-:W1:Y:S01]  /*2530*/  S2UR UR5, SR_CgaCtaId ;  /* 0x00000000000579c3 */ /* 0x000e620000008800 */
[----:B------:R-:W-:Y:S01]  /*2540*/  SHF.R.U32.HI R44, RZ, 0x5, R13 ;  /* 0x00000005ff2c7819 */ /* 0x000fe2000001160d */
[----:B------:R-:W-:Y:S01]  /*2550*/  UMOV UR4, 0x400 ;  /* 0x0000040000047882 */ /* 0x000fe20000000000 */
[----:B------:R-:W-:Y:S01]  /*2560*/  ISETP.NE.AND P0, PT, R38, RZ, PT ;  /* 0x000000ff2600720c */ /* 0x000fe20003f05270 */
[----:B-1----:R-:W-:-:S02]  /*2570*/  ULEA UR4, UR5, UR4, 0x18 ;  /* 0x0000000405047291 */ /* 0x002fc4000f8ec0ff */
[----:B0-----:R-:W-:-:S05]  /*2580*/  IMAD R37, R44, 0x2c0, R36 ;  /* 0x000002c02c257824 */ /* 0x001fca00078e0224 */
        /* <DEDUP_REMOVED lines=39> */
[----:B------:R-:W-:Y:S02]  /*2800*/  ISETP.NE.AND P1, PT, R36, 0x1f, PT ;  /* 0x0000001f2400780c */ /* 0x000fe40003f25270 */
[----:B---3--:R-:W-:Y:S02]  /*2810*/  IADD3 R16, PT, PT, R6, R5, R16 ;  /* 0x0000000506107210 */ /* 0x008fe40007ffe010 */
[----:B------:R-:W-:Y:S02]  /*2820*/  ISETP.NE.AND P2, PT, R44, 0xb, PT ;  /* 0x0000000b2c00780c */ /* 0x000fe40003f45270 */
        /* <DEDUP_REMOVED lines=20> */
[----:B------:R-:W-:Y:S01]  /*2970*/  ISETP.NE.AND P0, PT, R44, 0x2, PT ;  /* 0x000000022c00780c */ /* 0x000fe20003f05270 */
[----:B------:R-:W0:Y:S02]  /*2980*/  S2R R53, SR_TID.X ;  /* 0x0000000000357919 */ /* 0x000e240000002100 */
[----:B------:R-:W-:Y:S01]  /*2990*/  IMAD.IADD R35, R38, 0x1, -R35 ;  /* 0x0000000126237824 */ /* 0x000fe200078e0a23 */
[----:B------:R-:W-:Y:S01]  /*29a0*/  @!P1 STS [R52+0x10], R38 ;  /* 0x0000102634009388 */ /* 0x000fe20000000800 */
[----:B------:R-:W-:Y:S01]  /*29b0*/  BAR.SYNC.DEFER_BLOCKING 0x0 ;  /* 0x0000000000007b1d */ /* 0x000fe20000010000 */
[----:B------:R-:W-:-:S05]  /*29c0*/  ISETP.NE.AND P1, PT, R44, 0x9, PT ;  /* 0x000000092c00780c */ /* 0x000fca0003f25270 */
[----:B------:R-:W1:Y:S04]  /*29d0*/  LDS.128 R16, [UR4+0x10] ;  /* 0x00001004ff107984 */ /* 0x000e680008000c00 */
[----:B------:R-:W2:Y:S04]  /*29e0*/  LDS.128 R20, [UR4+0x20] ;  /* 0x00002004ff147984 */ /* 0x000ea80008000c00 */
[----:B------:R-:W3:Y:S01]  /*29f0*/  LDS.128 R24, [UR4+0x30] ;  /* 0x00003004ff187984 */ /* 0x000ee20008000c00 */
[----:B-1----:R-:W-:-:S04]  /*2a00*/  IMAD.IADD R17, R16, 0x1, R17 ;  /* 0x0000000110117824 */ /* 0x002fc800078e0211 */
[----:B------:R-:W-:Y:S01]  /*2a10*/  IMAD.IADD R18, R18, 0x1, R17 ;  /* 0x0000000112127824 */ /* 0x000fe200078e0211 */
[----:B------:R-:W-:Y:S02]  /*2a20*/  SEL R16, R17, R16, !P0 ;  /* 0x0000001011107207 */ /* 0x000fe40004000000 */
[----:B------:R-:W-:Y:S01]  /*2a30*/  ISETP.NE.AND P0, PT, R44, 0x3, PT ;  /* 0x000000032c00780c */ /* 0x000fe20003f05270 */
[----:B------:R-:W-:-:S03]  /*2a40*/  IMAD.IADD R19, R19, 0x1, R18 ;  /* 0x0000000113137824 */ /* 0x000fc600078e0212 */
[----:B------:R-:W-:Y:S01]  /*2a50*/  SEL R16, R18, R16, !P0 ;  /* 0x0000001012107207 */ /* 0x000fe20004000000 */
[----:B--2---:R-:W-:Y:S01]  /*2a60*/  IMAD.IADD R20, R19, 0x1, R20 ;  /* 0x0000000113147824 */ /* 0x004fe200078e0214 */
        /* <DEDUP_REMOVED lines=8> */
[----:B---3--:R-:W-:Y:S01]  /*2af0*/  IMAD.IADD R24, R23, 0x1, R24 ;  /* 0x0000000117187824 */ /* 0x008fe200078e0218 */
[----:B------:R-:W-:Y:S02]  /*2b00*/  SEL R16, R21, R16, !P0 ;  /* 0x0000001015107207 */ /* 0x000fe40004000000 */
[----:B------:R-:W-:Y:S01]  /*2b10*/  ISETP.NE.AND P0, PT, R44, 0x7, PT ;  /* 0x000000072c00780c */ /* 0x000fe20003f05270 */
[----:B------:R-:W-:-:S03]  /*2b20*/  IMAD.IADD R25, R25, 0x1, R24 ;  /* 0x0000000119197824 */ /* 0x000fc600078e0218 */
[----:B------:R-:W-:Y:S02]  /*2b30*/  SEL R16, R22, R16, !P0 ;  /* 0x0000001016107207 */ /* 0x000fe40004000000 */
[----:B------:R-:W-:-:S04]  /*2b40*/  ISETP.NE.AND P0, PT, R44, 0x8, PT ;  /* 0x000000082c00780c */ /* 0x000fc80003f05270 */
[----:B------:R-:W-:Y:S02]  /*2b50*/  SEL R16, R23, R16, !P0 ;  /* 0x0000001017107207 */ /* 0x000fe40004000000 */
[----:B------:R-:W-:Y:S02]  /*2b60*/  ISETP.NE.AND P0, PT, R44, 0xa, PT ;  /* 0x0000000a2c00780c */ /* 0x000fe40003f05270 */
[----:B------:R-:W-:Y:S02]  /*2b70*/  SEL R16, R24, R16, !P1 ;  /* 0x0000001018107207 */ /* 0x000fe40004800000 */
[----:B------:R-:W-:Y:S02]  /*2b80*/  ISETP.NE.AND P1, PT, R36, RZ, PT ;  /* 0x000000ff2400720c */ /* 0x000fe40003f25270 */
[----:B------:R-:W-:Y:S01]  /*2b90*/  SEL R16, R25, R16, !P0 ;  /* 0x0000001019107207 */ /* 0x000fe20004000000 */
[----:B------:R-:W-:Y:S01]  /*2ba0*/  @!P2 IMAD.IADD R16, R26, 0x1, R25 ;  /* 0x000000011a10a824 */ /* 0x000fe200078e0219 */
[----:B0-----:R-:W-:-:S02]  /*2bb0*/  ISETP.GE.U32.AND P0, PT, R53, 0x20, PT ;  /* 0x000000203500780c */ /* 0x001fc40003f06070 */
[----:B------:R-:W-:Y:S02]  /*2bc0*/  SEL R35, R35, RZ, P1 ;  /* 0x000000ff23237207 */ /* 0x000fe40000800000 */
[----:B------:R-:W-:-:S04]  /*2bd0*/  SEL R16, R16, RZ, P0 ;  /* 0x000000ff10107207 */ /* 0x000fc80000000000 */
[----:B-----5:R-:W-:Y:S01]  /*2be0*/  IADD3 R16, PT, PT, R16, R35, R39 ;  /* 0x0000002310107210 */ /* 0x020fe20007ffe027 */
[----:B------:R-:W-:Y:S06]  /*2bf0*/  BRA `(.L_x_18) ;  /* 0x0000000c00f87947 */ /* 0x000fec0003800000 */
.L_x_17:
[----:B0-2---:R-:W-:Y:S02]  /*2c00*/  IADD3 R16, PT, PT, R4, R3, R2 ;  /* 0x0000000304107210 */ /* 0x005fe40007ffe002 */
[----:B------:R-:W-:Y:S02]  /*2c10*/  ISETP.NE.AND P1, PT, R36, 0x1f, PT ;  /* 0x0000001f2400780c */ /* 0x000fe40003f25270 */
        /* <DEDUP_REMOVED lines=22> */
[C---:B------:R-:W-:Y:S01]  /*2d80*/  ISETP.NE.AND P0, PT, R44.reuse, 0x2, PT ;  /* 0x000000022c00780c */ /* 0x040fe20003f05270 */
[----:B------:R-:W0:Y:S03]  /*2d90*/  S2R R39, SR_TID.X ;  /* 0x0000000000277919 */ /* 0x000e260000002100 */
[----:B------:R1:W-:Y:S01]  /*2da0*/  @!P1 STS [R53+0x10], R52 ;  /* 0x0000103435009388 */ /* 0x0003e20000000800 */
[----:B------:R-:W-:Y:S01]  /*2db0*/  BAR.SYNC.DEFER_BLOCKING 0x0 ;  /* 0x0000000000007b1d */ /* 0x000fe20000010000 */
[----:B------:R-:W-:Y:S01]  /*2dc0*/  ISETP.NE.AND P1, PT, R44, 0x9, PT ;  /* 0x000000092c00780c */ /* 0x000fe20003f25270 */
[----:B-1----:R-:W-:-:S04]  /*2dd0*/  IMAD.IADD R52, R52, 0x1, -R35 ;  /* 0x0000000134347824 */ /* 0x002fc800078e0a23 */
[----:B------:R-:W1:Y:S04]  /*2de0*/  LDS.128 R16, [UR4+0x10] ;  /* 0x00001004ff107984 */ /* 0x000e680008000c00 */
[----:B------:R-:W2:Y:S04]  /*2df0*/  LDS.128 R20, [UR4+0x20] ;  /* 0x00002004ff147984 */ /* 0x000ea80008000c00 */
[----:B------:R-:W3:Y:S01]  /*2e00*/  LDS.128 R24, [UR4+0x30] ;  /* 0x00003004ff187984 */ /* 0x000ee20008000c00 */
[----:B-1----:R-:W-:-:S04]  /*2e10*/  IMAD.IADD R17, R16, 0x1, R17 ;  /* 0x0000000110117824 */ /* 0x002fc800078e0211 */
[----:B------:R-:W-:Y:S01]  /*2e20*/  IMAD.IADD R18, R18, 0x1, R17 ;  /* 0x0000000112127824 */ /* 0x000fe200078e0211 */
[----:B------:R-:W-:Y:S02]  /*2e30*/  SEL R16, R17, R16, !P0 ;  /* 0x0000001011107207 */ /* 0x000fe40004000000 */
[----:B------:R-:W-:Y:S01]  /*2e40*/  ISETP.NE.AND P0, PT, R44, 0x3, PT ;  /* 0x000000032c00780c */ /* 0x000fe20003f05270 */
[----:B------:R-:W-:Y:S01]  /*2e50*/  IMAD.IADD R19, R19, 0x1, R18 ;  /* 0x0000000113137824 */ /* 0x000fe200078e0212 */
[----:B------:R-:W-:Y:S02]  /*2e60*/  SEL R17, R52, RZ, P2 ;  /* 0x000000ff34117207 */ /* 0x000fe40001000000 */
        /* <DEDUP_REMOVED lines=23> */
[----:B0-----:R-:W-:-:S02]  /*2fe0*/  ISETP.GT.U32.AND P0, PT, R39, 0x1f, PT ;  /* 0x0000001f2700780c */ /* 0x001fc40003f04070 */
        /* <DEDUP_REMOVED lines=20> */
.L_x_64:
[----:B------:R-:W-:Y:S05]  /*3130*/  @!P0 BRA `(.L_x_21) ;  /* 0x0000000000748947 */ /* 0x000fea0003800000 */
[----:B------:R-:W-:-:S07]  /*3140*/  IMAD.MOV.U32 R20, RZ, RZ, 0x3b8 ;  /* 0x000003b8ff147424 */ /* 0x000fce00078e00ff */
.L_x_23:
        /* <DEDUP_REMOVED lines=27> */
.L_x_67:
[----:B------:R-:W-:Y:S05]  /*3300*/  @P0 BRA `(.L_x_23) ;  /* 0xfffffffc00900947 */ /* 0x000fea000383ffff */
.L_x_21:
[----:B------:R-:W-:Y:S01]  /*3310*/  UMOV UR5, 0xffffffff ;  /* 0xffffffff00057882 */ /* 0x000fe20000000000 */
[----:B------:R-:W-:Y:S02]  /*3320*/  ISETP.NE.AND P0, PT, R24, 0x65, PT ;  /* 0x000000651800780c */ /* 0x000fe40003f05270 */
[----:B------:R-:W-:Y:S11]  /*3330*/  BRA.DIV UR5, `(.L_x_24) ;  /* 0x0000001a05f47947 */ /* 0x000ff6000b800000 */
[----:B------:R-:W0:Y:S01]  /*3340*/  S2R R53, SR_GEMASK ;  /* 0x0000000000357919 */ /* 0x000e220000003c00 */
[----:B------:R-:W-:Y:S01]  /*3350*/  VOTE.ANY R19, PT, !P0 ;  /* 0x0000000000137806 */ /* 0x000fe200040e0100 */
[----:B------:R-:W-:-:S03]  /*3360*/  VIADD R17, R36, 0x2 ;  /* 0x0000000224117836 */ /* 0x000fc60000000000 */
[----:B0-----:R-:W-:-:S05]  /*3370*/  LOP3.LUT R19, R19, 0x80000000, R53, 0xec, !PT ;  /* 0x8000000013137812 */ /* 0x001fca00078eec35 */
[----:B------:R-:W-:-:S05]  /*3380*/  VIADD R16, R19, 0xffffffff ;  /* 0xffffffff13107836 */ /* 0x000fca0000000000 */
[----:B------:R-:W-:Y:S01]  /*3390*/  LOP3.LUT R16, R19, R16, RZ, 0xc, !PT ;  /* 0x0000001013107212 */ /* 0x000fe200078e0cff */
[----:B------:R-:W-:-:S03]  /*33a0*/  VIADD R19, R36, 0x10 ;  /* 0x0000001024137836 */ /* 0x000fc60000000000 */
[----:B------:R-:W0:Y:S02]  /*33b0*/  POPC R44, R16 ;  /* 0x00000010002c7309 */ /* 0x000e240000000000 */
[----:B0-----:R-:W0:Y:S01]  /*33c0*/  SHFL.DOWN PT, R20, R25, 0x1, R44 ;  /* 0x0820000019147989 */ /* 0x001e2200000e002c */
[-C--:B------:R-:W-:Y:S02]  /*33d0*/  ISETP.GE.AND P0, PT, R36, R44.reuse, PT ;  /* 0x0000002c2400720c */ /* 0x080fe40003f06270 */
[-C--:B------:R-:W-:Y:S02]  /*33e0*/  ISETP.GT.AND P2, PT, R19, R44.reuse, PT ;  /* 0x0000002c1300720c */ /* 0x080fe40003f44270 */
[----:B0-----:R-:W-:Y:S02]  /*33f0*/  SEL R20, R20, RZ, !P0 ;  /* 0x000000ff14147207 */ /* 0x001fe40004000000 */
[----:B------:R-:W-:Y:S01]  /*3400*/  ISETP.GT.AND P0, PT, R17, R44, PT ;  /* 0x0000002c1100720c */ /* 0x000fe20003f04270 */
[----:B------:R-:W-:-:S02]  /*3410*/  VIADD R17, R36, 0x4 ;  /* 0x0000000424117836 */ /* 0x000fc40000000000 */
[----:B------:R-:W-:-:S05]  /*3420*/  IMAD.IADD R35, R20, 0x1, R25 ;  /* 0x0000000114237824 */ /* 0x000fca00078e0219 */
[----:B------:R-:W0:Y:S02]  /*3430*/  SHFL.DOWN PT, R20, R35, 0x2, R44 ;  /* 0x0840000023147989 */ /* 0x000e2400000e002c */
[----:B0-----:R-:W-:Y:S02]  /*3440*/  SEL R20, R20, RZ, !P0 ;  /* 0x000000ff14147207 */ /* 0x001fe40004000000 */
[----:B------:R-:W-:Y:S01]  /*3450*/  ISETP.GT.AND P0, PT, R17, R44, PT ;  /* 0x0000002c1100720c */ /* 0x000fe20003f04270 */
[----:B------:R-:W-:Y:S02]  /*3460*/  VIADD R17, R36, 0x8 ;  /* 0x0000000824117836 */ /* 0x000fe40000000000 */
[----:B------:R-:W-:-:S05]  /*3470*/  IMAD.IADD R39, R35, 0x1, R20 ;  /* 0x0000000123277824 */ /* 0x000fca00078e0214 */
[----:B------:R-:W0:Y:S02]  /*3480*/  SHFL.DOWN PT, R20, R39, 0x4, R44 ;  /* 0x0880000027147989 */ /* 0x000e2400000e002c */
[----:B0-----:R-:W-:Y:S02]  /*3490*/  SEL R20, R20, RZ, !P0 ;  /* 0x000000ff14147207 */ /* 0x001fe40004000000 */
[----:B------:R-:W-:Y:S02]  /*34a0*/  ISETP.GT.AND P0, PT, R17, R44, PT ;  /* 0x0000002c1100720c */ /* 0x000fe40003f04270 */
[----:B------:R-:W0:Y:S01]  /*34b0*/  LDC.64 R16, c[0x0][0x390] ;  /* 0x0000e400ff107b82 */ /* 0x000e220000000a00 */
[----:B------:R-:W-:-:S05]  /*34c0*/  IMAD.IADD R25, R39, 0x1, R20 ;  /* 0x0000000127197824 */ /* 0x000fca00078e0214 */
[----:B------:R-:W1:Y:S01]  /*34d0*/  SHFL.DOWN PT, R20, R25, 0x8, R44 ;  /* 0x0900000019147989 */ /* 0x000e6200000e002c */
[----:B0-----:R-:W-:-:S05]  /*34e0*/  IADD3 R35, P3, PT, R16, 0x100, RZ ;  /* 0x0000010010237810 */ /* 0x001fca0007f7e0ff */
[----:B------:R-:W-:Y:S01]  /*34f0*/  IMAD.X R39, RZ, RZ, R17, P3 ;  /* 0x000000ffff277224 */ /* 0x000fe200018e0611 */
[----:B-1----:R-:W-:Y:S02]  /*3500*/  SEL R20, R20, RZ, !P0 ;  /* 0x000000ff14147207 */ /* 0x002fe40004000000 */
[----:B------:R-:W-:-:S03]  /*3510*/  ISETP.NE.AND P0, PT, R24, 0x65, PT ;  /* 0x000000651800780c */ /* 0x000fc60003f05270 */
[----:B------:R-:W-:-:S05]  /*3520*/  IMAD.IADD R26, R25, 0x1, R20 ;  /* 0x00000001191a7824 */ /* 0x000fca00078e0214 */
[----:B------:R-:W0:Y:S05]  /*3530*/  SHFL.DOWN PT, R20, R26, 0x10, R44 ;  /* 0x0a0000001a147989 */ /* 0x000e2a00000e002c */
[----:B------:R-:W-:Y:S02]  /*3540*/  VOTE.ALL P0, P0 ;  /* 0x0000000000ff7806 */ /* 0x000fe40000000000 */
[----:B0-----:R-:W-:-:S05]  /*3550*/  SEL R19, R20, RZ, !P2 ;  /* 0x000000ff14137207 */ /* 0x001fca0005000000 */
[----:B------:R-:W-:-:S07]  /*3560*/  IMAD.IADD R26, R26, 0x1, R19 ;  /* 0x000000011a1a7824 */ /* 0x000fce00078e0213 */
.L_x_76:
[----:B------:R-:W-:Y:S05]  /*3570*/  @!P0 BRA `(.L_x_25) ;  /* 0x0000000400348947 */ /* 0x000fea0003800000 */
[----:B------:R-:W-:-:S07]  /*3580*/  IMAD.MOV.U32 R44, RZ, RZ, 0x3b8 ;  /* 0x000003b8ff2c7424 */ /* 0x000fce00078e00ff */
.L_x_31:
        /* <DEDUP_REMOVED lines=10> */
.L_x_79:
[----:B------:R-:W-:Y:S05]  /*3630*/  @!P0 BRA `(.L_x_27) ;  /* 0x0000000000748947 */ /* 0x000fea0003800000 */
[----:B------:R-:W-:-:S07]  /*3640*/  IMAD.MOV.U32 R20, RZ, RZ, R44 ;  /* 0x000000ffff147224 */ /* 0x000fce00078e002c */
.L_x_29:
        /* <DEDUP_REMOVED lines=8> */
[----:B------:R-:W0:Y:S02]  /*36d0*/  F2I.FTZ.U32.TRUNC.NTZ R19, R19 ;  /* 0x0000001300137305 */ /* 0x000e24000021f000 */
[----:B0-----:R-:W-:Y:S02]  /*36e0*/  IMAD R25, R18, R19, RZ ;  /* 0x0000001312197224 */ /* 0x001fe400078e02ff */
[----:B------:R-:W-:-:S04]  /*36f0*/  IMAD.MOV.U32 R18, RZ, RZ, RZ ;  /* 0x000000ffff127224 */ /* 0x000fc800078e00ff */
        /* <DEDUP_REMOVED lines=16> */
.L_x_82:
[----:B------:R-:W-:Y:S05]  /*3800*/  @P0 BRA `(.L_x_29) ;  /* 0xfffffffc00900947 */ /* 0x000fea000383ffff */
.L_x_27:
[----:B------:R-:W-:Y:S01]  /*3810*/  UMOV UR5, 0xffffffff ;  /* 0xffffffff00057882 */ /* 0x000fe20000000000 */
[----:B------:R-:W-:Y:S02]  /*3820*/  ISETP.NE.AND P0, PT, R24, 0x65, PT ;  /* 0x000000651800780c */ /* 0x000fe40003f05270 */
[----:B------:R-:W-:Y:S11]  /*3830*/  BRA.DIV UR5, `(.L_x_30) ;  /* 0x0000001a05fc7947 */ /* 0x000ff6000b800000 */
[----:B------:R-:W-:Y:S01]  /*3840*/  VOTE.ANY R19, PT, !P0 ;  /* 0x0000000000137806 */ /* 0x000fe200040e0100 */
[----:B------:R-:W-:Y:S02]  /*3850*/  VIADD R17, R36, 0x2 ;  /* 0x0000000224117836 */ /* 0x000fe40000000000 */
[----:B------:R-:W-:Y:S01]  /*3860*/  VIADD R21, R21, 0xffffffe0 ;  /* 0xffffffe015157836 */ /* 0x000fe20000000000 */
[----:B------:R-:W-:-:S05]  /*3870*/  LOP3.LUT R19, R19, 0x80000000, R53, 0xec, !PT ;  /* 0x8000000013137812 */ /* 0x000fca00078eec35 */
[----:B------:R-:W-:-:S05]  /*3880*/  VIADD R16, R19, 0xffffffff ;  /* 0xffffffff13107836 */ /* 0x000fca0000000000 */
[----:B------:R-:W-:-:S06]  /*3890*/  LOP3.LUT R16, R19, R16, RZ, 0xc, !PT ;  /* 0x0000001013107212 */ /* 0x000fcc00078e0cff */
[----:B------:R-:W0:Y:S02]  /*38a0*/  POPC R16, R16 ;  /* 0x0000001000107309 */ /* 0x000e240000000000 */
[----:B0-----:R-:W0:Y:S01]  /*38b0*/  SHFL.DOWN PT, R20, R25, 0x1, R16 ;  /* 0x0820000019147989 */ /* 0x001e2200000e0010 */
[----:B------:R-:W-:-:S04]  /*38c0*/  ISETP.GE.AND P0, PT, R36, R16, PT ;  /* 0x000000102400720c */ /* 0x000fc80003f06270 */
[----:B0-----:R-:W-:Y:S02]  /*38d0*/  SEL R20, R20, RZ, !P0 ;  /* 0x000000ff14147207 */ /* 0x001fe40004000000 */
[----:B------:R-:W-:Y:S01]  /*38e0*/  ISETP.GT.AND P0, PT, R17, R16, PT ;  /* 0x000000101100720c */ /* 0x000fe20003f04270 */
[----:B------:R-:W-:Y:S02]  /*38f0*/  VIADD R17, R36, 0x4 ;  /* 0x0000000424117836 */ /* 0x000fe40000000000 */
        /* <DEDUP_REMOVED lines=10> */
[----:B------:R-:W-:-:S03]  /*39a0*/  IMAD.IADD R25, R25, 0x1, R20 ;  /* 0x0000000119197824 */ /* 0x000fc600078e0214 */
[----:B------:R-:W-:Y:S02]  /*39b0*/  ISETP.GT.AND P2, PT, R17, R16, PT ;  /* 0x000000101100720c */ /* 0x000fe40003f44270 */
        /* <DEDUP_REMOVED lines=8> */
.L_x_91:
[----:B------:R-:W-:Y:S05]  /*3a40*/  @P0 BRA `(.L_x_31) ;  /* 0xfffffff800d00947 */ /* 0x000fea000383ffff */
.L_x_25:
        /* <DEDUP_REMOVED lines=15> */
.L_x_19:
[----:B------:R-:W-:Y:S05]  /*3b40*/  WARPSYNC.ALL ;  /* 0x0000000000007948 */ /* 0x000fea0003800000 */
[----:B------:R-:W0:Y:S08]  /*3b50*/  S2UR UR5, SR_CgaCtaId ;  /* 0x00000000000579c3 */ /* 0x000e300000008800 */
[----:B------:R-:W-:Y:S06]  /*3b60*/  BAR.SYNC.DEFER_BLOCKING 0x0 ;  /* 0x0000000000007b1d */ /* 0x000fec0000010000 */
[----:B------:R-:W-:Y:S01]  /*3b70*/  UMOV UR4, 0x400 ;  /* 0x0000040000047882 */ /* 0x000fe20000000000 */
[----:B-1----:R-:W1:Y:S01]  /*3b80*/  S2R R17, SR_TID.X ;  /* 0x0000000000117919 */ /* 0x002e620000002100 */
[----:B0-----:R-:W-:-:S09]  /*3b90*/  ULEA UR4, UR5, UR4, 0x18 ;  /* 0x0000000405047291 */ /* 0x001fd2000f8ec0ff */
[----:B------:R-:W0:Y:S01]  /*3ba0*/  LDS R16, [UR4+0x4c] ;  /* 0x00004c04ff107984 */ /* 0x000e220008000800 */
[----:B-1----:R-:W-:-:S04]  /*3bb0*/  ISETP.NE.AND P0, PT, R17, RZ, PT ;  /* 0x000000ff1100720c */ /* 0x002fc80003f05270 */
[----:B0-----:R-:W-:-:S05]  /*3bc0*/  SEL R16, R16, RZ, P0 ;  /* 0x000000ff10107207 */ /* 0x001fca0000000000 */
[----:B------:R-:W-:-:S07]  /*3bd0*/  IMAD.IADD R16, R16, 0x1, R19 ;  /* 0x0000000110107824 */ /* 0x000fce00078e0213 */
.L_x_18:
[----:B------:R-:W-:Y:S01]  /*3be0*/  IMAD.IADD R17, R2, 0x1, R16 ;  /* 0x0000000102117824 */ /* 0x000fe200078e0210 */
[----:B------:R-:W0:Y:S01]  /*3bf0*/  S2R R20, SR_LANEID ;  /* 0x0000000000147919 */ /* 0x000e220000000000 */
[----:B------:R-:W1:Y:S01]  /*3c00*/  S2UR UR5, SR_CTAID.X ;  /* 0x00000000000579c3 */ /* 0x000e620000002500 */
[----:B------:R-:W2:Y:S01]  /*3c10*/  LDCU.64 UR6, c[0x0][0x388] ;  /* 0x00007100ff0677ac */ /* 0x000ea20008000a00 */
[----:B------:R-:W-:Y:S01]  /*3c20*/  IMAD.IADD R2, R3, 0x1, R17 ;  /* 0x0000000103027824 */ /* 0x000fe200078e0211 */
[----:B------:R-:W3:Y:S03]  /*3c30*/  S2R R21, SR_TID.X ;  /* 0x0000000000157919 */ /* 0x000ee60000002100 */
[----:B------:R-:W-:Y:S01]  /*3c40*/  IMAD.IADD R3, R4, 0x1, R2 ;  /* 0x0000000104037824 */ /* 0x000fe200078e0202 */
[----:B------:R-:W4:Y:S03]  /*3c50*/  S2R R26, SR_TID.X ;  /* 0x00000000001a7919 */ /* 0x000f260000002100 */
[----:B------:R-:W-:-:S04]  /*3c60*/  IMAD.IADD R4, R5, 0x1, R3 ;  /* 0x0000000105047824 */ /* 0x000fc800078e0203 */
[----:B------:R-:W-:-:S04]  /*3c70*/  IMAD.IADD R5, R6, 0x1, R4 ;  /* 0x0000000106057824 */ /* 0x000fc800078e0204 */
[----:B------:R-:W-:-:S04]  /*3c80*/  IMAD.IADD R6, R7, 0x1, R5 ;  /* 0x0000000107067824 */ /* 0x000fc800078e0205 */
[----:B------:R-:W-:-:S04]  /*3c90*/  IMAD.IADD R7, R8, 0x1, R6 ;  /* 0x0000000108077824 */ /* 0x000fc800078e0206 */
[----:B------:R-:W-:-:S04]  /*3ca0*/  IMAD.IADD R8, R9, 0x1, R7 ;  /* 0x0000000109087824 */ /* 0x000fc800078e0207 */
[----:B------:R-:W-:Y:S02]  /*3cb0*/  IMAD.IADD R9, R10, 0x1, R8 ;  /* 0x000000010a097824 */ /* 0x000fe400078e0208 */
[----:B0-----:R-:W-:Y:S01]  /*3cc0*/  IMAD R24, R20, 0x54, R37 ;  /* 0x0000005414187824 */ /* 0x001fe200078e0225 */
[----:B------:R-:W-:Y:S01]  /*3cd0*/  BAR.SYNC.DEFER_BLOCKING 0x0 ;  /* 0x0000000000007b1d */ /* 0x000fe20000010000 */
[----:B------:R-:W-:Y:S01]  /*3ce0*/  IMAD.IADD R10, R11, 0x1, R9 ;  /* 0x000000010b0a7824 */ /* 0x000fe200078e0209 */
[----:B---3--:R-:W-:-:S03]  /*3cf0*/  ISETP.NE.AND P0, PT, R21, RZ, PT ;  /* 0x000000ff1500720c */ /* 0x008fc60003f05270 */
        /* <DEDUP_REMOVED lines=13> */
[----:B------:R-:W-:Y:S03]  /*3dd0*/  STS.64 [R24+0x20], R8 ;  /* 0x0000200818007388 */ /* 0x000fe60000000a00 */
[----:B------:R-:W-:Y:S01]  /*3de0*/  IMAD.IADD R22, R33, 0x1, R21 ;  /* 0x0000000121167824 */ /* 0x000fe200078e0215 */
[----:B0-----:R-:W1:Y:S01]  /*3df0*/  LDC R2, c[0x0][0x398] ;  /* 0x0000e600ff027b82 */ /* 0x001e620000000800 */
[----:B------:R-:W-:Y:S02]  /*3e00*/  STS.64 [R24+0x28], R10 ;  /* 0x0000280a18007388 */ /* 0x000fe40000000a00 */
[----:B------:R-:W-:-:S02]  /*3e10*/  IMAD.IADD R23, R34, 0x1, R22 ;  /* 0x0000000122177824 */ /* 0x000fc400078e0216 */
[----:B------:R4:W-:Y:S04]  /*3e20*/  STS.64 [R24+0x30], R12 ;  /* 0x0000300c18007388 */ /* 0x0009e80000000a00 */
[----:B------:R-:W-:Y:S04]  /*3e30*/  STS.64 [R24+0x38], R14 ;  /* 0x0000380e18007388 */ /* 0x000fe80000000a00 */
[----:B------:R-:W-:Y:S04]  /*3e40*/  STS.64 [R24+0x40], R18 ;  /* 0x0000401218007388 */ /* 0x000fe80000000a00 */
[----:B------:R-:W-:Y:S01]  /*3e50*/  STS.64 [R24+0x48], R20 ;  /* 0x0000481418007388 */ /* 0x000fe20000000a00 */
[----:B----4-:R-:W-:-:S02]  /*3e60*/  LOP3.LUT R12, R26, 0x1f, RZ, 0xc0, !PT ;  /* 0x0000001f1a0c7812 */ /* 0x010fc400078ec0ff */
[----:B------:R-:W-:Y:S01]  /*3e70*/  LOP3.LUT R26, R26, 0x3e0, RZ, 0xc0, !PT ;  /* 0x000003e01a1a7812 */ /* 0x000fe200078ec0ff */
[----:B------:R-:W-:Y:S01]  /*3e80*/  STS.64 [R24+0x50], R22 ;  /* 0x0000501618007388 */ /* 0x000fe20000000a00 */
[----:B------:R-:W-:-:S03]  /*3e90*/  NOP ;  /* 0x0000000000007918 */ /* 0x000fc60000000000 */
[----:B------:R-:W-:Y:S01]  /*3ea0*/  LDS R16, [R37] ;  /* 0x0000000025107984 */ /* 0x000fe20000000800 */
[----:B-1----:R-:W-:Y:S02]  /*3eb0*/  VIADD R2, R2, UR5 ;  /* 0x0000000502027c36 */ /* 0x002fe40008000000 */
[----:B------:R-:W-:Y:S01]  /*3ec0*/  IMAD R26, R26, 0x16, R12 ;  /* 0x000000161a1a7824 */ /* 0x000fe200078e020c */
[----:B------:R-:W-:Y:S04]  /*3ed0*/  LDS R8, [R37+0x80] ;  /* 0x0000800025087984 */ /* 0x000fe80000000800 */
        /* <DEDUP_REMOVED lines=19> */
[----:B------:R0:W-:Y:S04]  /*4010*/  LDS R23, [R37+0xa80] ;  /* 0x000a800025177984 */ /* 0x0001e80000000800 */
[----:B------:R1:W-:Y:S01]  /*4020*/  @!P0 STS [UR4+0x8400], R0 ;  /* 0x00840000ff008988 */ /* 0x0003e20008000804 */
[----:B------:R-:W-:Y:S01]  /*4030*/  BAR.SYNC.DEFER_BLOCKING 0x0 ;  /* 0x0000000000007b1d */ /* 0x000fe20000010000 */
[----:B0-----:R-:W-:-:S02]  /*4040*/  VIADD R37, R26, 0x20 ;  /* 0x000000201a257836 */ /* 0x001fc40000000000 */
[----:B-1----:R-:W-:-:S03]  /*4050*/  IMAD R0, R2, 0x2100, RZ ;  /* 0x0000210002007824 */ /* 0x002fc600078e02ff */
[----:B------:R-:W0:Y:S02]  /*4060*/  S2R R3, SR_TID.X ;  /* 0x0000000000037919 */ /* 0x000e240000002100 */
[----:B------:R-:W-:-:S04]  /*4070*/  IADD3 R0, P0, PT, R0, R26, RZ ;  /* 0x0000001a00007210 */ /* 0x000fc80007f1e0ff */
[----:B--2---:R-:W-:Y:S01]  /*4080*/  LEA R2, P1, R0, UR6, 0x2 ;  /* 0x0000000600027c11 */ /* 0x004fe2000f8210ff */
[----:B------:R-:W1:Y:S01]  /*4090*/  LDS R4, [UR4+0x8400] ;  /* 0x00840004ff047984 */ /* 0x000e620008000800 */
[C---:B0-----:R-:W-:Y:S02]  /*40a0*/  LOP3.LUT R12, R3.reuse, 0x3e0, RZ, 0xc0, !PT ;  /* 0x000003e0030c7812 */ /* 0x041fe400078ec0ff */
[----:B------:R-:W-:-:S05]  /*40b0*/  LOP3.LUT R3, R3, 0x1f, RZ, 0xc0, !PT ;  /* 0x0000001f03037812 */ /* 0x000fca00078ec0ff */
[----:B------:R-:W-:Y:S02]  /*40c0*/  IMAD R12, R12, 0x16, R3 ;  /* 0x000000160c0c7824 */ /* 0x000fe400078e0203 */
[----:B------:R-:W-:-:S05]  /*40d0*/  IMAD.X R3, RZ, RZ, RZ, P0 ;  /* 0x000000ffff037224 */ /* 0x000fca00000e06ff */
[----:B------:R-:W-:Y:S02]  /*40e0*/  LEA.HI.X R3, R0, UR7, R3, 0x2, P1 ;  /* 0x0000000700037c11 */ /* 0x000fe400088f1403 */
[-C--:B-1----:R-:W-:Y:S02]  /*40f0*/  ISETP.GE.AND P6, PT, R26, R4.reuse, PT ;  /* 0x000000041a00720c */ /* 0x082fe40003fc6270 */
[-C--:B------:R-:W-:Y:S01]  /*4100*/  ISETP.GE.AND P5, PT, R37, R4.reuse, PT ;  /* 0x000000042500720c */ /* 0x080fe20003fa6270 */
[C---:B------:R-:W-:Y:S01]  /*4110*/  VIADD R37, R12.reuse, 0x80 ;  /* 0x000000800c257836 */ /* 0x040fe20000000000 */
[-C--:B------:R-:W-:Y:S01]  /*4120*/  ISETP.GE.AND P0, PT, R51, R4.reuse, PT ;  /* 0x000000043300720c */ /* 0x080fe20003f06270 */
[----:B------:R-:W-:Y:S01]  /*4130*/  VIADD R51, R12, 0xa0 ;  /* 0x000000a00c337836 */ /* 0x000fe20000000000 */
[-C--:B------:R-:W-:Y:S02]  /*4140*/  ISETP.GE.AND P4, PT, R50, R4.reuse, PT ;  /* 0x000000043200720c */ /* 0x080fe40003f86270 */
[-C--:B------:R-:W-:Y:S01]  /*4150*/  ISETP.GE.AND P3, PT, R37, R4.reuse, PT ;  /* 0x000000042500720c */ /* 0x080fe20003f66270 */
[----:B------:R-:W-:Y:S01]  /*4160*/  VIADD R37, R12, 0xe0 ;  /* 0x000000e00c257836 */ /* 0x000fe20000000000 */
[----:B------:R-:W-:-:S02]  /*4170*/  ISETP.GE.AND P2, PT, R51, R4, PT ;  /* 0x000000043300720c */ /* 0x000fc40003f46270 */
[-C--:B------:R-:W-:Y:S01]  /*4180*/  ISETP.GE.AND P1, PT, R49, R4.reuse, PT ;  /* 0x000000043100720c */ /* 0x080fe20003f26270 */
[----:B------:R-:W-:Y:S01]  /*4190*/  @!P6 STG.E desc[UR8][R2.64], R16 ;  /* 0x000000100200e986 */ /* 0x000fe2000c101908 */
[-C--:B------:R-:W-:Y:S01]  /*41a0*/  ISETP.GE.AND P6, PT, R37, R4.reuse, PT ;  /* 0x000000042500720c */ /* 0x080fe20003fc6270 */
[----:B------:R-:W-:Y:S02]  /*41b0*/  VIADD R37, R12, 0x120 ;  /* 0x000001200c257836 */ /* 0x000fe40000000000 */
[----:B------:R-:W-:Y:S01]  /*41c0*/  @!P5 STG.E desc[UR8][R2.64+0x80], R8 ;  /* 0x000080080200d986 */ /* 0x000fe2000c101908 */
[----:B------:R-:W-:-:S03]  /*41d0*/  ISETP.GE.AND P5, PT, R48, R4, PT ;  /* 0x000000043000720c */ /* 0x000fc60003fa6270 */
[----:B------:R-:W-:Y:S01]  /*41e0*/  @!P0 STG.E desc[UR8][R2.64+0x100], R10 ;  /* 0x0001000a02008986 */ /* 0x000fe2000c101908 */
[-C--:B------:R-:W-:Y:S01]  /*41f0*/  ISETP.GE.AND P0, PT, R37, R4.reuse, PT ;  /* 0x000000042500720c */ /* 0x080fe20003f06270 */
[----:B------:R-:W-:Y:S02]  /*4200*/  VIADD R37, R12, 0x1c0 ;  /* 0x000001c00c257836 */ /* 0x000fe40000000000 */
[----:B------:R-:W-:Y:S01]  /*4210*/  @!P4 STG.E desc[UR8][R2.64+0x180], R6 ;  /* 0x000180060200c986 */ /* 0x000fe2000c101908 */
[----:B------:R-:W-:-:S03]  /*4220*/  ISETP.GE.AND P4, PT, R47, R4, PT ;  /* 0x000000042f00720c */ /* 0x000fc60003f86270 */
[----:B------:R-:W-:Y:S01]  /*4230*/  @!P3 STG.E desc[UR8][R2.64+0x200], R53 ;  /* 0x000200350200b986 */ /* 0x000fe2000c101908 */
[----:B------:R-:W-:-:S03]  /*4240*/  ISETP.GE.AND P3, PT, R46, R4, PT ;  /* 0x000000042e00720c */ /* 0x000fc60003f66270 */
[----:B------:R-:W-:Y:S01]  /*4250*/  @!P2 STG.E desc[UR8][R2.64+0x280], R39 ;  /* 0x000280270200a986 */ /* 0x000fe2000c101908 */
[----:B------:R-:W-:-:S03]  /*4260*/  ISETP.GE.AND P2, PT, R45, R4, PT ;  /* 0x000000042d00720c */ /* 0x000fc60003f46270 */
[----:B------:R0:W-:Y:S01]  /*4270*/  @!P1 STG.E desc[UR8][R2.64+0x300], R33 ;  /* 0x0003002102009986 */ /* 0x0001e2000c101908 */
[-C--:B------:R-:W-:Y:S01]  /*4280*/  ISETP.GE.AND P1, PT, R43, R4.reuse, PT ;  /* 0x000000042b00720c */ /* 0x080fe20003f26270 */
[C---:B------:R-:W-:Y:S02]  /*4290*/  VIADD R43, R12.reuse, 0x220 ;  /* 0x000002200c2b7836 */ /* 0x040fe40000000000 */
[----:B------:R-:W-:Y:S01]  /*42a0*/  @!P6 STG.E desc[UR8][R2.64+0x380], R35 ;  /* 0x000380230200e986 */ /* 0x000fe2000c101908 */
[-C--:B------:R-:W-:Y:S01]  /*42b0*/  ISETP.GE.AND P6, PT, R37, R4.reuse, PT ;  /* 0x000000042500720c */ /* 0x080fe20003fc6270 */
[----:B------:R-:W-:Y:S02]  /*42c0*/  VIADD R37, R12, 0x200 ;  /* 0x000002000c257836 */ /* 0x000fe40000000000 */
[----:B------:R1:W-:Y:S01]  /*42d0*/  @!P5 STG.E desc[UR8][R2.64+0x400], R31 ;  /* 0x0004001f0200d986 */ /* 0x0003e2000c101908 */
[----:B------:R-:W-:Y:S01]  /*42e0*/  ISETP.GE.AND P5, PT, R42, R4, PT ;  /* 0x000000042a00720c */ /* 0x000fe20003fa6270 */
[----:B0-----:R-:W-:-:S02]  /*42f0*/  VIADD R33, R12, 0x260 ;  /* 0x000002600c217836 */ /* 0x001fc40000000000 */
[----:B------:R0:W-:Y:S01]  /*4300*/  @!P0 STG.E desc[UR8][R2.64+0x480], R25 ;  /* 0x0004801902008986 */ /* 0x0001e2000c101908 */
[----:B------:R-:W-:-:S03]  /*4310*/  ISETP.GE.AND P0, PT, R37, R4, PT ;  /* 0x000000042500720c */ /* 0x000fc60003f06270 */
[----:B------:R0:W-:Y:S01]  /*4320*/  @!P4 STG.E desc[UR8][R2.64+0x500], R27 ;  /* 0x0005001b0200c986 */ /* 0x0001e2000c101908 */
[-C--:B------:R-:W-:Y:S01]  /*4330*/  ISETP.GE.AND P4, PT, R43, R4.reuse, PT ;  /* 0x000000042b00720c */ /* 0x080fe20003f86270 */
[----:B-1----:R-:W-:Y:S02]  /*4340*/  VIADD R31, R12, 0x280 ;  /* 0x000002800c1f7836 */ /* 0x002fe40000000000 */
[----:B------:R0:W-:Y:S01]  /*4350*/  @!P3 STG.E desc[UR8][R2.64+0x580], R29 ;  /* 0x0005801d0200b986 */ /* 0x0001e2000c101908 */
[----:B------:R-:W-:-:S03]  /*4360*/  ISETP.GE.AND P3, PT, R41, R4, PT ;  /* 0x000000042900720c */ /* 0x000fc60003f66270 */
[----:B------:R0:W-:Y:S01]  /*4370*/  @!P2 STG.E desc[UR8][R2.64+0x600], R19 ;  /* 0x000600130200a986 */ /* 0x0001e2000c101908 */
[----:B------:R-:W-:-:S03]  /*4380*/  ISETP.GE.AND P2, PT, R33, R4, PT ;  /* 0x000000042100720c */ /* 0x000fc60003f46270 */
[----:B------:R0:W-:Y:S01]  /*4390*/  @!P1 STG.E desc[UR8][R2.64+0x680], R21 ;  /* 0x0006801502009986 */ /* 0x0001e2000c101908 */
[----:B------:R-:W-:-:S03]  /*43a0*/  ISETP.GE.AND P1, PT, R31, R4, PT ;  /* 0x000000041f00720c */ /* 0x000fc60003f26270 */
[----:B------:R0:W-:Y:S01]  /*43b0*/  @!P6 STG.E desc[UR8][R2.64+0x700], R17 ;  /* 0x000700110200e986 */ /* 0x0001e2000c101908 */
[----:B------:R-:W-:-:S03]  /*43c0*/  ISETP.GE.AND P6, PT, R40, R4, PT ;  /* 0x000000042800720c */ /* 0x000fc60003fc6270 */
[----:B------:R0:W-:Y:S04]  /*43d0*/  @!P5 STG.E desc[UR8][R2.64+0x780], R15 ;  /* 0x0007800f0200d986 */ /* 0x0001e8000c101908 */
[----:B------:R0:W-:Y:S04]  /*43e0*/  @!P0 STG.E desc[UR8][R2.64+0x800], R13 ;  /* 0x0008000d02008986 */ /* 0x0001e8000c101908 */
[----:B------:R0:W-:Y:S04]  /*43f0*/  @!P4 STG.E desc[UR8][R2.64+0x880], R11 ;  /* 0x0008800b0200c986 */ /* 0x0001e8000c101908 */
[----:B------:R0:W-:Y:S04]  /*4400*/  @!P3 STG.E desc[UR8][R2.64+0x900], R9 ;  /* 0x000900090200b986 */ /* 0x0001e8000c101908 */
[----:B------:R0:W-:Y:S04]  /*4410*/  @!P2 STG.E desc[UR8][R2.64+0x980], R7 ;  /* 0x000980070200a986 */ /* 0x0001e8000c101908 */
[----:B------:R0:W-:Y:S01]  /*4420*/  @!P1 STG.E desc[UR8][R2.64+0xa00], R5 ;  /* 0x000a000502009986 */ /* 0x0001e2000c101908 */
[----:B------:R-:W-:Y:S05]  /*4430*/  @P6 EXIT ;  /* 0x000000000000694d */ /* 0x000fea0003800000 */
[----:B------:R-:W-:Y:S01]  /*4440*/  STG.E desc[UR8][R2.64+0xa80], R23 ;  /* 0x000a801702007986 */ /* 0x000fe2000c101908 */
[----:B------:R-:W-:Y:S05]  /*4450*/  EXIT ;  /* 0x000000000000794d */ /* 0x000fea0003800000 */
.L_x_5:
[----:B------:R-:W-:Y:S01]  /*4460*/  BSSY B1, `(.L_x_32) ;  /* 0x0000006000017945 */ /* 0x000fe20003800000 */
[----:B------:R-:W-:Y:S01]  /*4470*/  PLOP3.LUT P0, PT, P0, PT, PT, 0x8, 0x80 ;  /* 0x000000000080781c */ /* 0x000fe2000070e170 */
[----:B------:R-:W-:-:S12]  /*4480*/  IMAD.MOV.U32 R19, RZ, RZ, -0x1 ;  /* 0xffffffffff137424 */ /* 0x000fd800078e00ff */
[----:B------:R-:W-:Y:S05]  /*4490*/  WARPSYNC.COLLECTIVE R19, `(.L_x_33) ;  /* 0x0000000013087348 */ /* 0x000fea0003c00000 */
[----:B------:R-:W-:Y:S01]  /*44a0*/  VOTE.ANY P0, P0 ;  /* 0x0000000000ff7806 */ /* 0x000fe20000000100 */
[----:B------:R-:W-:-:S12]  /*44b0*/  ENDCOLLECTIVE ;  /* 0x000000000000791b */ /* 0x000fd80003800000 */
.L_x_33:
[----:B------:R-:W-:Y:S05]  /*44c0*/  BSYNC B1 ;  /* 0x0000000000017941 */ /* 0x000fea0003800000 */
.L_x_32:
[----:B------:R-:W-:Y:S05]  /*44d0*/  BRA `(.L_x_34) ;  /* 0xffffffc800a87947 */ /* 0x000fea000383ffff */
.L_x_7:
[----:B------:R-:W-:Y:S01]  /*44e0*/  BSSY B1, `(.L_x_35) ;  /* 0x0000006000017945 */ /* 0x000fe20003800000 */
[----:B------:R-:W-:Y:S01]  /*44f0*/  PLOP3.LUT P0, PT, P0, PT, PT, 0x8, 0x80 ;  /* 0x000000000080781c */ /* 0x000fe2000070e170 */
[----:B------:R-:W-:-:S12]  /*4500*/  IMAD.MOV.U32 R19, RZ, RZ, -0x1 ;  /* 0xffffffffff137424 */ /* 0x000fd800078e00ff */
[----:B------:R-:W-:Y:S05]  /*4510*/  WARPSYNC.COLLECTIVE R19, `(.L_x_36) ;  /* 0x0000000013087348 */ /* 0x000fea0003c00000 */
[----:B------:R-:W-:Y:S01]  /*4520*/  VOTE.ANY P0, P0 ;  /* 0x0000000000ff7806 */ /* 0x000fe20000000100 */
[----:B------:R-:W-:-:S12]  /*4530*/  ENDCOLLECTIVE ;  /* 0x000000000000791b */ /* 0x000fd80003800000 */
.L_x_36:
[----:B------:R-:W-:Y:S05]  /*4540*/  BSYNC B1 ;  /* 0x0000000000017941 */ /* 0x000fea0003800000 */
.L_x_35:
[----:B------:R-:W-:Y:S05]  /*4550*/  BRA `(.L_x_37) ;  /* 0xffffffc800fc7947 */ /* 0x000fea000383ffff */
.L_x_9:
[----:B------:R-:W0:Y:S01]  /*4560*/  S2R R48, SR_GEMASK ;  /* 0x0000000000307919 */ /* 0x000e220000003c00 */
[----:B------:R-:W-:Y:S01]  /*4570*/  BSSY B1, `(.L_x_38) ;  /* 0x0000006000017945 */ /* 0x000fe20003800000 */
[----:B------:R-:W-:Y:S01]  /*4580*/  PLOP3.LUT P0, PT, P0, PT, PT, 0x8, 0x80 ;  /* 0x000000000080781c */ /* 0x000fe2000070e170 */
[----:B------:R-:W-:-:S12]  /*4590*/  IMAD.MOV.U32 R19, RZ, RZ, -0x1 ;  /* 0xffffffffff137424 */ /* 0x000fd800078e00ff */
[----:B0-----:R-:W-:Y:S05]  /*45a0*/  WARPSYNC.COLLECTIVE R19, `(.L_x_39) ;  /* 0x0000000013087348 */ /* 0x001fea0003c00000 */
[----:B------:R-:W-:Y:S01]  /*45b0*/  VOTE.ANY R19, PT, P0 ;  /* 0x0000000000137806 */ /* 0x000fe200000e0100 */
[----:B0-----:R-:W-:Y:S06]  /*45c0*/  ENDCOLLECTIVE ;  /* 0x000000000000791b */ /* 0x001fec0003800000 */
.L_x_39:
[----:B------:R-:W-:Y:S05]  /*45d0*/  BSYNC B1 ;  /* 0x0000000000017941 */ /* 0x000fea0003800000 */
.L_x_38:
[----:B------:R-:W-:Y:S01]  /*45e0*/  LOP3.LUT R19, R19, 0x80000000, R48, 0xec, !PT ;  /* 0x8000000013137812 */ /* 0x000fe200078eec30 */
[----:B------:R-:W-:Y:S01]  /*45f0*/  IMAD.MOV.U32 R18, RZ, RZ, R41 ;  /* 0x000000ffff127224 */ /* 0x000fe200078e0029 */
[----:B------:R-:W0:Y:S01]  /*4600*/  LDC.64 R42, c[0x0][0x390] ;  /* 0x0000e400ff2a7b82 */ /* 0x000e220000000a00 */
[----:B------:R-:W-:Y:S02]  /*4610*/  IMAD.MOV.U32 R17, RZ, RZ, 0x1 ;  /* 0x00000001ff117424 */ /* 0x000fe400078e00ff */
[----:B------:R-:W-:Y:S02]  /*4620*/  VIADD R16, R19, 0xffffffff ;  /* 0xffffffff13107836 */ /* 0x000fe40000000000 */
[C---:B------:R-:W-:Y:S02]  /*4630*/  VIADD R23, R47.reuse, 0x4 ;  /* 0x000000042f177836 */ /* 0x040fe40000000000 */
[----:B------:R-:W-:Y:S01]  /*4640*/  VIADD R26, R47, 0x8 ;  /* 0x000000082f1a7836 */ /* 0x000fe20000000000 */
[----:B------:R-:W-:Y:S01]  /*4650*/  LOP3.LUT R22, R19, R16, RZ, 0xc, !PT ;  /* 0x0000001013167212 */ /* 0x000fe200078e0cff */
[----:B------:R-:W-:-:S03]  /*4660*/  IMAD.MOV.U32 R19, RZ, RZ, -0x1 ;  /* 0xffffffffff137424 */ /* 0x000fc600078e00ff */
[----:B------:R1:W2:Y:S02]  /*4670*/  POPC R16, R22 ;  /* 0x0000001600107309 */ /* 0x0002a40000000000 */
[----:B-1----:R-:W-:Y:S01]  /*4680*/  VIADD R22, R47, 0x2 ;  /* 0x000000022f167836 */ /* 0x002fe20000000000 */
[----:B0-2---:R-:W-:-:S13]  /*4690*/  IADD3 R42, P3, PT, R42, 0x100, RZ ;  /* 0x000001002a2a7810 */ /* 0x005fda0007f7e0ff */
[----:B------:R-:W-:Y:S05]  /*46a0*/  WARPSYNC.COLLECTIVE R19, `(.L_x_40) ;  /* 0x0000000013087348 */ /* 0x000fea0003c00000 */
[----:B------:R0:W1:Y:S02]  /*46b0*/  SHFL.DOWN P2, R20, R18, R17, R16 ;  /* 0x0800001112147389 */ /* 0x0000640000040010 */
[----:B01----:R-:W-:Y:S05]  /*46c0*/  ENDCOLLECTIVE ;  /* 0x000000000000791b */ /* 0x003fea0003800000 */
.L_x_40:
[-C--:B------:R-:W-:Y:S01]  /*46d0*/  ISETP.GE.AND P0, PT, R47, R16.reuse, PT ;  /* 0x000000102f00720c */ /* 0x080fe20003f06270 */
[----:B------:R-:W-:Y:S02]  /*46e0*/  IMAD.X R43, RZ, RZ, R43, P3 ;  /* 0x000000ffff2b7224 */ /* 0x000fe400018e062b */
[----:B------:R-:W-:Y:S01]  /*46f0*/  IMAD.MOV.U32 R17, RZ, RZ, 0x2 ;  /* 0x00000002ff117424 */ /* 0x000fe200078e00ff */
[----:B------:R-:W-:Y:S02]  /*4700*/  SEL R20, R20, RZ, !P0 ;  /* 0x000000ff14147207 */ /* 0x000fe40004000000 */
[----:B------:R-:W-:-:S03]  /*4710*/  ISETP.GT.AND P0, PT, R22, R16, PT ;  /* 0x000000101600720c */ /* 0x000fc60003f04270 */
[----:B------:R-:W-:-:S04]  /*4720*/  IMAD.IADD R37, R20, 0x1, R41 ;  /* 0x0000000114257824 */ /* 0x000fc800078e0229 */
[----:B------:R-:W-:-:S07]  /*4730*/  IMAD.MOV.U32 R18, RZ, RZ, R37 ;  /* 0x000000ffff127224 */ /* 0x000fce00078e0025 */
[----:B------:R-:W-:Y:S05]  /*4740*/  WARPSYNC.COLLECTIVE R19, `(.L_x_41) ;  /* 0x0000000013087348 */ /* 0x000fea0003c00000 */
[----:B------:R0:W1:Y:S02]  /*4750*/  SHFL.DOWN P2, R20, R18, R17, R16 ;  /* 0x0800001112147389 */ /* 0x0000640000040010 */
[----:B01----:R-:W-:Y:S05]  /*4760*/  ENDCOLLECTIVE ;  /* 0x000000000000791b */ /* 0x003fea0003800000 */
.L_x_41:
[----:B------:R-:W-:Y:S01]  /*4770*/  IMAD.MOV.U32 R17, RZ, RZ, 0x4 ;  /* 0x00000004ff117424 */ /* 0x000fe200078e00ff */
[----:B------:R-:W-:Y:S02]  /*4780*/  SEL R20, R20, RZ, !P0 ;  /* 0x000000ff14147207 */ /* 0x000fe40004000000 */
[----:B------:R-:W-:-:S03]  /*4790*/  ISETP.GT.AND P0, PT, R23, R16, PT ;  /* 0x000000101700720c */ /* 0x000fc60003f04270 */
[----:B------:R-:W-:Y:S02]  /*47a0*/  IMAD.IADD R39, R37, 0x1, R20 ;  /* 0x0000000125277824 */ /* 0x000fe400078e0214 */
[----:B------:R-:W-:Y:S02]  /*47b0*/  VIADD R37, R47, 0x10 ;  /* 0x000000102f257836 */ /* 0x000fe40000000000 */
[----:B------:R-:W-:-:S07]  /*47c0*/  IMAD.MOV.U32 R18, RZ, RZ, R39 ;  /* 0x000000ffff127224 */ /* 0x000fce00078e0027 */
[----:B------:R-:W-:Y:S05]  /*47d0*/  WARPSYNC.COLLECTIVE R19, `(.L_x_42) ;  /* 0x0000000013087348 */ /* 0x000fea0003c00000 */
[----:B------:R0:W1:Y:S02]  /*47e0*/  SHFL.DOWN P2, R20, R18, R17, R16 ;  /* 0x0800001112147389 */ /* 0x0000640000040010 */
[----:B01----:R-:W-:Y:S05]  /*47f0*/  ENDCOLLECTIVE ;  /* 0x000000000000791b */ /* 0x003fea0003800000 */
.L_x_42:
        /* <DEDUP_REMOVED lines=8> */
.L_x_43:
[----:B------:R-:W-:Y:S01]  /*4880*/  IMAD.MOV.U32 R17, RZ, RZ, 0x10 ;  /* 0x00000010ff117424 */ /* 0x000fe200078e00ff */
[----:B------:R-:W-:Y:S02]  /*4890*/  SEL R20, R20, RZ, !P0 ;  /* 0x000000ff14147207 */ /* 0x000fe40004000000 */
[----:B------:R-:W-:-:S03]  /*48a0*/  ISETP.NE.AND P0, PT, R40, 0x65, PT ;  /* 0x000000652800780c */ /* 0x000fc60003f05270 */
[----:B------:R-:W-:-:S04]  /*48b0*/  IMAD.IADD R41, R51, 0x1, R20 ;  /* 0x0000000133297824 */ /* 0x000fc800078e0214 */
[----:B------:R-:W-:-:S07]  /*48c0*/  IMAD.MOV.U32 R18, RZ, RZ, R41 ;  /* 0x000000ffff127224 */ /* 0x000fce00078e0029 */
[----:B------:R-:W-:Y:S05]  /*48d0*/  WARPSYNC.COLLECTIVE R19, `(.L_x_44) ;  /* 0x0000000013087348 */ /* 0x000fea0003c00000 */
[----:B------:R0:W1:Y:S02]  /*48e0*/  SHFL.DOWN P2, R20, R18, R17, R16 ;  /* 0x0800001112147389 */ /* 0x0000640000040010 */
[----:B01----:R-:W-:Y:S05]  /*48f0*/  ENDCOLLECTIVE ;  /* 0x000000000000791b */ /* 0x003fea0003800000 */
.L_x_44:
[----:B------:R-:W-:Y:S05]  /*4900*/  WARPSYNC.COLLECTIVE R19, `(.L_x_45) ;  /* 0x0000000013087348 */ /* 0x000fea0003c00000 */
[----:B------:R-:W-:Y:S01]  /*4910*/  VOTE.ALL P0, P0 ;  /* 0x0000000000ff7806 */ /* 0x000fe20000000000 */
[----:B------:R-:W-:-:S12]  /*4920*/  ENDCOLLECTIVE ;  /* 0x000000000000791b */ /* 0x000fd80003800000 */
.L_x_45:
[----:B------:R-:W-:-:S04]  /*4930*/  ISETP.GT.AND P2, PT, R37, R16, PT ;  /* 0x000000102500720c */ /* 0x000fc80003f44270 */
[----:B------:R-:W-:-:S05]  /*4940*/  SEL R20, R20, RZ, !P2 ;  /* 0x000000ff14147207 */ /* 0x000fca0005000000 */
[----:B------:R-:W-:Y:S01]  /*4950*/  IMAD.IADD R39, R41, 0x1, R20 ;  /* 0x0000000129277824 */ /* 0x000fe200078e0214 */
[----:B------:R-:W-:Y:S06]  /*4960*/  BRA `(.L_x_46) ;  /* 0xffffffc800947947 */ /* 0x000fec000383ffff */
.L_x_11:
[----:B------:R-:W-:Y:S01]  /*4970*/  BSSY B1, `(.L_x_47) ;  /* 0x0000006000017945 */ /* 0x000fe20003800000 */
[----:B------:R-:W-:Y:S01]  /*4980*/  PLOP3.LUT P0, PT, P0, PT, PT, 0x8, 0x80 ;  /* 0x000000000080781c */ /* 0x000fe2000070e170 */
[----:B------:R-:W-:-:S12]  /*4990*/  IMAD.MOV.U32 R19, RZ, RZ, -0x1 ;  /* 0xffffffffff137424 */ /* 0x000fd800078e00ff */
[----:B------:R-:W-:Y:S05]  /*49a0*/  WARPSYNC.COLLECTIVE R19, `(.L_x_48) ;  /* 0x0000000013087348 */ /* 0x000fea0003c00000 */
[----:B------:R-:W-:Y:S01]  /*49b0*/  VOTE.ANY P0, P0 ;  /* 0x0000000000ff7806 */ /* 0x000fe20000000100 */
[----:B------:R-:W-:-:S12]  /*49c0*/  ENDCOLLECTIVE ;  /* 0x000000000000791b */ /* 0x000fd80003800000 */
.L_x_48:
[----:B------:R-:W-:Y:S05]  /*49d0*/  BSYNC B1 ;  /* 0x0000000000017941 */ /* 0x000fea0003800000 */
.L_x_47:
[----:B------:R-:W-:Y:S05]  /*49e0*/  BRA `(.L_x_49) ;  /* 0xffffffc800a47947 */ /* 0x000fea000383ffff */
.L_x_13:
[----:B------:R-:W-:Y:S01]  /*49f0*/  BSSY B1, `(.L_x_50) ;  /* 0x0000006000017945 */ /* 0x000fe20003800000 */
[----:B------:R-:W-:Y:S01]  /*4a00*/  PLOP3.LUT P0, PT, P0, PT, PT, 0x8, 0x80 ;  /* 0x000000000080781c */ /* 0x000fe2000070e170 */
[----:B------:R-:W-:-:S12]  /*4a10*/  IMAD.MOV.U32 R19, RZ, RZ, -0x1 ;  /* 0xffffffffff137424 */ /* 0x000fd800078e00ff */
[----:B------:R-:W-:Y:S05]  /*4a20*/  WARPSYNC.COLLECTIVE R19, `(.L_x_51) ;  /* 0x0000000013087348 */ /* 0x000fea0003c00000 */
[----:B------:R-:W-:Y:S01]  /*4a30*/  VOTE.ANY P0, P0 ;  /* 0x0000000000ff7806 */ /* 0x000fe20000000100 */
[----:B------:R-:W-:-:S12]  /*4a40*/  ENDCOLLECTIVE ;  /* 0x000000000000791b */ /* 0x000fd80003800000 */
.L_x_51:
[----:B------:R-:W-:Y:S05]  /*4a50*/  BSYNC B1 ;  /* 0x0000000000017941 */ /* 0x000fea0003800000 */
.L_x_50:
[----:B------:R-:W-:Y:S05]  /*4a60*/  BRA `(.L_x_52) ;  /* 0xffffffc800f87947 */ /* 0x000fea000383ffff */
.L_x_15:
[----:B------:R-:W-:Y:S01]  /*4a70*/  BSSY B1, `(.L_x_53) ;  /* 0x0000006000017945 */ /* 0x000fe20003800000 */
[----:B------:R-:W-:Y:S01]  /*4a80*/  PLOP3.LUT P0, PT, P0, PT, PT, 0x8, 0x80 ;  /* 0x000000000080781c */ /* 0x000fe2000070e170 */
[----:B------:R-:W-:-:S12]  /*4a90*/  IMAD.MOV.U32 R19, RZ, RZ, -0x1 ;  /* 0xffffffffff137424 */ /* 0x000fd800078e00ff */
[----:B------:R-:W-:Y:S05]  /*4aa0*/  WARPSYNC.COLLECTIVE R19, `(.L_x_54) ;  /* 0x0000000013087348 */ /* 0x000fea0003c00000 */
[----:B------:R-:W-:Y:S01]  /*4ab0*/  VOTE.ANY R19, PT, P0 ;  /* 0x0000000000137806 */ /* 0x000fe200000e0100 */
[----:B------:R-:W-:Y:S06]  /*4ac0*/  ENDCOLLECTIVE ;  /* 0x000000000000791b */ /* 0x000fec0003800000 */
.L_x_54:
[----:B------:R-:W-:Y:S05]  /*4ad0*/  BSYNC B1 ;  /* 0x0000000000017941 */ /* 0x000fea0003800000 */
.L_x_53:
[----:B------:R-:W-:Y:S01]  /*4ae0*/  LOP3.LUT R19, R19, 0x80000000, R48, 0xec, !PT ;  /* 0x8000000013137812 */ /* 0x000fe200078eec30 */
[----:B------:R-:W-:Y:S02]  /*4af0*/  IMAD.MOV.U32 R18, RZ, RZ, R41 ;  /* 0x000000ffff127224 */ /* 0x000fe400078e0029 */
[----:B------:R-:W-:Y:S02]  /*4b00*/  IMAD.MOV.U32 R17, RZ, RZ, 0x1 ;  /* 0x00000001ff117424 */ /* 0x000fe400078e00ff */
[----:B------:R-:W-:Y:S02]  /*4b10*/  VIADD R16, R19, 0xffffffff ;  /* 0xffffffff13107836 */ /* 0x000fe40000000000 */
[----:B------:R-:W-:-:S03]  /*4b20*/  VIADD R21, R21, 0xffffffe0 ;  /* 0xffffffe015157836 */ /* 0x000fc60000000000 */
[----:B------:R-:W-:Y:S01]  /*4b30*/  LOP3.LUT R50, R19, R16, RZ, 0xc, !PT ;  /* 0x0000001013327212 */ /* 0x000fe200078e0cff */
[----:B------:R-:W-:-:S03]  /*4b40*/  IMAD.MOV.U32 R19, RZ, RZ, -0x1 ;  /* 0xffffffffff137424 */ /* 0x000fc600078e00ff */
[----:B------:R0:W1:Y:S04]  /*4b50*/  POPC R16, R50 ;  /* 0x0000003200107309 */ /* 0x0000680000000000 */
[----:B01----:R-:W-:Y:S05]  /*4b60*/  WARPSYNC.COLLECTIVE R19, `(.L_x_55) ;  /* 0x0000000013087348 */ /* 0x003fea0003c00000 */
[----:B-1----:R1:W2:Y:S02]  /*4b70*/  SHFL.DOWN P2, R20, R18, R17, R16 ;  /* 0x0800001112147389 */ /* 0x0022a40000040010 */
[----:B012---:R-:W-:Y:S05]  /*4b80*/  ENDCOLLECTIVE ;  /* 0x000000000000791b */ /* 0x007fea0003800000 */
.L_x_55:
[----:B------:R-:W-:Y:S01]  /*4b90*/  ISETP.GE.AND P0, PT, R47, R16, PT ;  /* 0x000000102f00720c */ /* 0x000fe20003f06270 */
[----:B------:R-:W-:-:S03]  /*4ba0*/  IMAD.MOV.U32 R17, RZ, RZ, 0x2 ;  /* 0x00000002ff117424 */ /* 0x000fc600078e00ff */
[----:B------:R-:W-:Y:S02]  /*4bb0*/  SEL R20, R20, RZ, !P0 ;  /* 0x000000ff14147207 */ /* 0x000fe40004000000 */
[----:B------:R-:W-:-:S03]  /*4bc0*/  ISETP.GT.AND P0, PT, R22, R16, PT ;  /* 0x000000101600720c */ /* 0x000fc60003f04270 */
[----:B------:R-:W-:-:S04]  /*4bd0*/  IMAD.IADD R51, R20, 0x1, R41 ;  /* 0x0000000114337824 */ /* 0x000fc800078e0229 */
[----:B------:R-:W-:-:S07]  /*4be0*/  IMAD.MOV.U32 R18, RZ, RZ, R51 ;  /* 0x000000ffff127224 */ /* 0x000fce00078e0033 */
[----:B------:R-:W-:Y:S05]  /*4bf0*/  WARPSYNC.COLLECTIVE R19, `(.L_x_56) ;  /* 0x0000000013087348 */ /* 0x000fea0003c00000 */
[----:B------:R0:W1:Y:S02]  /*4c00*/  SHFL.DOWN P2, R20, R18, R17, R16 ;  /* 0x0800001112147389 */ /* 0x0000640000040010 */
[----:B01----:R-:W-:Y:S05]  /*4c10*/  ENDCOLLECTIVE ;  /* 0x000000000000791b */ /* 0x003fea0003800000 */
.L_x_56:
        /* <DEDUP_REMOVED lines=8> */
.L_x_57:
        /* <DEDUP_REMOVED lines=8> */
.L_x_58:
        /* <DEDUP_REMOVED lines=8> */
.L_x_59:
[----:B------:R-:W-:Y:S05]  /*4da0*/  WARPSYNC.COLLECTIVE R19, `(.L_x_60) ;  /* 0x0000000013087348 */ /* 0x000fea0003c00000 */
[----:B------:R-:W-:Y:S01]  /*4db0*/  VOTE.ALL P0, P0 ;  /* 0x0000000000ff7806 */ /* 0x000fe20000000000 */
[----:B------:R-:W-:-:S12]  /*4dc0*/  ENDCOLLECTIVE ;  /* 0x000000000000791b */ /* 0x000fd80003800000 */
.L_x_60:
[----:B------:R-:W-:-:S04]  /*4dd0*/  ISETP.GT.AND P2, PT, R37, R16, PT ;  /* 0x000000102500720c */ /* 0x000fc80003f44270 */
[----:B------:R-:W-:-:S04]  /*4de0*/  SEL R20, R20, RZ, !P2 ;  /* 0x000000ff14147207 */ /* 0x000fc80005000000 */
[----:B------:R-:W-:Y:S01]  /*4df0*/  IADD3 R39, PT, PT, R50, R20, R39 ;  /* 0x0000001432277210 */ /* 0x000fe20007ffe027 */
[----:B------:R-:W-:Y:S06]  /*4e00*/  BRA `(.L_x_61) ;  /* 0xffffffc800907947 */ /* 0x000fec000383ffff */
.L_x_20:
[----:B------:R-:W-:Y:S01]  /*4e10*/  BSSY B0, `(.L_x_62) ;  /* 0x0000006000007945 */ /* 0x000fe20003800000 */
[----:B------:R-:W-:Y:S01]  /*4e20*/  PLOP3.LUT P0, PT, P0, PT, PT, 0x8, 0x80 ;  /* 0x000000000080781c */ /* 0x000fe2000070e170 */
[----:B------:R-:W-:-:S12]  /*4e30*/  IMAD.MOV.U32 R19, RZ, RZ, -0x1 ;  /* 0xffffffffff137424 */ /* 0x000fd800078e00ff */
[----:B------:R-:W-:Y:S05]  /*4e40*/  WARPSYNC.COLLECTIVE R19, `(.L_x_63) ;  /* 0x0000000013087348 */ /* 0x000fea0003c00000 */
[----:B------:R-:W-:Y:S01]  /*4e50*/  VOTE.ANY P0, P0 ;  /* 0x0000000000ff7806 */ /* 0x000fe20000000100 */
[----:B------:R-:W-:-:S12]  /*4e60*/  ENDCOLLECTIVE ;  /* 0x000000000000791b */ /* 0x000fd80003800000 */
.L_x_63:
[----:B------:R-:W-:Y:S05]  /*4e70*/  BSYNC B0 ;  /* 0x0000000000007941 */ /* 0x000fea0003800000 */
.L_x_62:
[----:B------:R-:W-:Y:S05]  /*4e80*/  BRA `(.L_x_64) ;  /* 0xffffffe000a87947 */ /* 0x000fea000383ffff */
.L_x_22:
[----:B------:R-:W-:Y:S01]  /*4e90*/  BSSY B0, `(.L_x_65) ;  /* 0x0000006000007945 */ /* 0x000fe20003800000 */
[----:B------:R-:W-:Y:S01]  /*4ea0*/  PLOP3.LUT P0, PT, P0, PT, PT, 0x8, 0x80 ;  /* 0x000000000080781c */ /* 0x000fe2000070e170 */
[----:B------:R-:W-:-:S12]  /*4eb0*/  IMAD.MOV.U32 R19, RZ, RZ, -0x1 ;  /* 0xffffffffff137424 */ /* 0x000fd800078e00ff */
[----:B------:R-:W-:Y:S05]  /*4ec0*/  WARPSYNC.COLLECTIVE R19, `(.L_x_66) ;  /* 0x0000000013087348 */ /* 0x000fea0003c00000 */
[----:B------:R-:W-:Y:S01]  /*4ed0*/  VOTE.ANY P0, P0 ;  /* 0x0000000000ff7806 */ /* 0x000fe20000000100 */
[----:B------:R-:W-:-:S12]  /*4ee0*/  ENDCOLLECTIVE ;  /* 0x000000000000791b */ /* 0x000fd80003800000 */
.L_x_66:
[----:B------:R-:W-:Y:S05]  /*4ef0*/  BSYNC B0 ;  /* 0x0000000000007941 */ /* 0x000fea0003800000 */
.L_x_65:
[----:B------:R-:W-:Y:S05]  /*4f00*/  BRA `(.L_x_67) ;  /* 0xffffffe000fc7947 */ /* 0x000fea000383ffff */
.L_x_24:
[----:B------:R-:W0:Y:S01]  /*4f10*/  S2R R53, SR_GEMASK ;  /* 0x0000000000357919 */ /* 0x000e220000003c00 */
[----:B------:R-:W-:Y:S01]  /*4f20*/  BSSY B0, `(.L_x_68) ;  /* 0x0000006000007945 */ /* 0x000fe20003800000 */
[----:B------:R-:W-:Y:S01]  /*4f30*/  PLOP3.LUT P0, PT, P0, PT, PT, 0x8, 0x80 ;  /* 0x000000000080781c */ /* 0x000fe2000070e170 */
[----:B------:R-:W-:-:S12]  /*4f40*/  IMAD.MOV.U32 R19, RZ, RZ, -0x1 ;  /* 0xffffffffff137424 */ /* 0x000fd800078e00ff */
[----:B0-----:R-:W-:Y:S05]  /*4f50*/  WARPSYNC.COLLECTIVE R19, `(.L_x_69) ;  /* 0x0000000013087348 */ /* 0x001fea0003c00000 */
[----:B------:R-:W-:Y:S01]  /*4f60*/  VOTE.ANY R19, PT, P0 ;  /* 0x0000000000137806 */ /* 0x000fe200000e0100 */
[----:B0-----:R-:W-:Y:S06]  /*4f70*/  ENDCOLLECTIVE ;  /* 0x000000000000791b */ /* 0x001fec0003800000 */
.L_x_69:
[----:B------:R-:W-:Y:S05]  /*4f80*/  BSYNC B0 ;  /* 0x0000000000007941 */ /* 0x000fea0003800000 */
.L_x_68:
[----:B------:R-:W-:Y:S01]  /*4f90*/  LOP3.LUT R19, R19, 0x80000000, R53, 0xec, !PT ;  /* 0x8000000013137812 */ /* 0x000fe200078eec35 */
[----:B------:R-:W-:Y:S02]  /*4fa0*/  IMAD.MOV.U32 R18, RZ, RZ, R25 ;  /* 0x000000ffff127224 */ /* 0x000fe400078e0019 */
[----:B------:R-:W-:Y:S02]  /*4fb0*/  IMAD.MOV.U32 R17, RZ, RZ, 0x1 ;  /* 0x00000001ff117424 */ /* 0x000fe400078e00ff */
[----:B------:R-:W-:-:S05]  /*4fc0*/  VIADD R16, R19, 0xffffffff ;  /* 0xffffffff13107836 */ /* 0x000fca0000000000 */
[----:B------:R-:W-:Y:S01]  /*4fd0*/  LOP3.LUT R44, R19, R16, RZ, 0xc, !PT ;  /* 0x00000010132c7212 */ /* 0x000fe200078e0cff */
[----:B------:R-:W-:-:S05]  /*4fe0*/  IMAD.MOV.U32 R19, RZ, RZ, -0x1 ;  /* 0xffffffffff137424 */ /* 0x000fca00078e00ff */
[----:B------:R-:W0:Y:S02]  /*4ff0*/  POPC R44, R44 ;  /* 0x0000002c002c7309 */ /* 0x000e240000000000 */
[----:B0-----:R-:W-:Y:S01]  /*5000*/  IMAD.MOV.U32 R16, RZ, RZ, R44 ;  /* 0x000000ffff107224 */ /* 0x001fe200078e002c */
[----:B------:R-:W-:-:S13]  /*5010*/  ISETP.GE.AND P0, PT, R36, R44, PT ;  /* 0x0000002c2400720c */ /* 0x000fda0003f06270 */
[----:B------:R-:W-:Y:S05]  /*5020*/  WARPSYNC.COLLECTIVE R19, `(.L_x_70) ;  /* 0x0000000013087348 */ /* 0x000fea0003c00000 */
[----:B------:R0:W1:Y:S02]  /*5030*/  SHFL.DOWN P2, R20, R18, R17, R16 ;  /* 0x0800001112147389 */ /* 0x0000640000040010 */
[----:B01----:R-:W-:Y:S05]  /*5040*/  ENDCOLLECTIVE ;  /* 0x000000000000791b */ /* 0x003fea0003800000 */
.L_x_70:
[----:B------:R-:W-:Y:S01]  /*5050*/  IMAD.MOV.U32 R17, RZ, RZ, 0x2 ;  /* 0x00000002ff117424 */ /* 0x000fe200078e00ff */
[----:B------:R-:W-:-:S05]  /*5060*/  SEL R20, R20, RZ, !P0 ;  /* 0x000000ff14147207 */ /* 0x000fca0004000000 */
[----:B------:R-:W-:Y:S02]  /*5070*/  IMAD.IADD R35, R20, 0x1, R25 ;  /* 0x0000000114237824 */ /* 0x000fe400078e0219 */
[----:B------:R-:W-:Y:S02]  /*5080*/  VIADD R25, R36, 0x2 ;  /* 0x0000000224197836 */ /* 0x000fe40000000000 */
[----:B------:R-:W-:-:S03]  /*5090*/  IMAD.MOV.U32 R18, RZ, RZ, R35 ;  /* 0x000000ffff127224 */ /* 0x000fc600078e0023 */
[----:B------:R-:W-:Y:S01]  /*50a0*/  ISETP.GT.AND P0, PT, R25, R44, PT ;  /* 0x0000002c1900720c */ /* 0x000fe20003f04270 */
[----:B------:R-:W-:-:S12]  /*50b0*/  VIADD R25, R36, 0x4 ;  /* 0x0000000424197836 */ /* 0x000fd80000000000 */
[----:B------:R-:W-:Y:S05]  /*50c0*/  WARPSYNC.COLLECTIVE R19, `(.L_x_71) ;  /* 0x0000000013087348 */ /* 0x000fea0003c00000 */
[----:B------:R0:W1:Y:S02]  /*50d0*/  SHFL.DOWN P2, R20, R18, R17, R16 ;  /* 0x0800001112147389 */ /* 0x0000640000040010 */
[----:B01----:R-:W-:Y:S05]  /*50e0*/  ENDCOLLECTIVE ;  /* 0x000000000000791b */ /* 0x003fea0003800000 */
.L_x_71:
        /* <DEDUP_REMOVED lines=9> */
.L_x_72:
        /* <DEDUP_REMOVED lines=8> */
.L_x_73:
[----:B------:R-:W-:Y:S01]  /*5200*/  IMAD.MOV.U32 R17, RZ, RZ, 0x10 ;  /* 0x00000010ff117424 */ /* 0x000fe200078e00ff */
[----:B------:R-:W-:Y:S02]  /*5210*/  SEL R20, R20, RZ, !P0 ;  /* 0x000000ff14147207 */ /* 0x000fe40004000000 */
[----:B------:R-:W-:-:S03]  /*5220*/  ISETP.NE.AND P0, PT, R24, 0x65, PT ;  /* 0x000000651800780c */ /* 0x000fc60003f05270 */
[----:B------:R-:W-:Y:S02]  /*5230*/  IMAD.IADD R26, R25, 0x1, R20 ;  /* 0x00000001191a7824 */ /* 0x000fe400078e0214 */
[----:B------:R-:W-:Y:S02]  /*5240*/  VIADD R25, R36, 0x10 ;  /* 0x0000001024197836 */ /* 0x000fe40000000000 */
[----:B------:R-:W-:-:S03]  /*5250*/  IMAD.MOV.U32 R18, RZ, RZ, R26 ;  /* 0x000000ffff127224 */ /* 0x000fc600078e001a */
[----:B------:R-:W-:-:S13]  /*5260*/  ISETP.GT.AND P3, PT, R25, R44, PT ;  /* 0x0000002c1900720c */ /* 0x000fda0003f64270 */
[----:B------:R-:W-:Y:S05]  /*5270*/  WARPSYNC.COLLECTIVE R19, `(.L_x_74) ;  /* 0x0000000013087348 */ /* 0x000fea0003c00000 */
[----:B------:R0:W1:Y:S02]  /*5280*/  SHFL.DOWN P2, R20, R18, R17, R16 ;  /* 0x0800001112147389 */ /* 0x0000640000040010 */
[----:B01----:R-:W-:Y:S05]  /*5290*/  ENDCOLLECTIVE ;  /* 0x000000000000791b */ /* 0x003fea0003800000 */
.L_x_74:
[----:B------:R-:W-:Y:S05]  /*52a0*/  WARPSYNC.COLLECTIVE R19, `(.L_x_75) ;  /* 0x0000000013087348 */ /* 0x000fea0003c00000 */
[----:B------:R-:W-:Y:S01]  /*52b0*/  VOTE.ALL P0, P0 ;  /* 0x0000000000ff7806 */ /* 0x000fe20000000000 */
[----:B------:R-:W-:-:S12]  /*52c0*/  ENDCOLLECTIVE ;  /* 0x000000000000791b */ /* 0x000fd80003800000 */
.L_x_75:
[----:B------:R-:W0:Y:S01]  /*52d0*/  LDC.64 R16, c[0x0][0x390] ;  /* 0x0000e400ff107b82 */ /* 0x000e220000000a00 */
[----:B------:R-:W-:-:S05]  /*52e0*/  SEL R25, R20, RZ, !P3 ;  /* 0x000000ff14197207 */ /* 0x000fca0005800000 */
[----:B------:R-:W-:Y:S01]  /*52f0*/  IMAD.IADD R26, R26, 0x1, R25 ;  /* 0x000000011a1a7824 */ /* 0x000fe200078e0219 */
[----:B0-----:R-:W-:-:S05]  /*5300*/  IADD3 R35, P2, PT, R16, 0x100, RZ ;  /* 0x0000010010237810 */ /* 0x001fca0007f5e0ff */
[----:B------:R-:W-:Y:S01]  /*5310*/  IMAD.X R39, RZ, RZ, R17, P2 ;  /* 0x000000ffff277224 */ /* 0x000fe200010e0611 */
[----:B------:R-:W-:Y:S07]  /*5320*/  BRA `(.L_x_76) ;  /* 0xffffffe000907947 */ /* 0x000fee000383ffff */
.L_x_26:
[----:B------:R-:W-:Y:S01]  /*5330*/  BSSY B0, `(.L_x_77) ;  /* 0x0000006000007945 */ /* 0x000fe20003800000 */
[----:B------:R-:W-:Y:S01]  /*5340*/  PLOP3.LUT P0, PT, P0, PT, PT, 0x8, 0x80 ;  /* 0x000000000080781c */ /* 0x000fe2000070e170 */
[----:B------:R-:W-:-:S12]  /*5350*/  IMAD.MOV.U32 R19, RZ, RZ, -0x1 ;  /* 0xffffffffff137424 */ /* 0x000fd800078e00ff */
[----:B------:R-:W-:Y:S05]  /*5360*/  WARPSYNC.COLLECTIVE R19, `(.L_x_78) ;  /* 0x0000000013087348 */ /* 0x000fea0003c00000 */
[----:B------:R-:W-:Y:S01]  /*5370*/  VOTE.ANY P0, P0 ;  /* 0x0000000000ff7806 */ /* 0x000fe20000000100 */
[----:B------:R-:W-:-:S12]  /*5380*/  ENDCOLLECTIVE ;  /* 0x000000000000791b */ /* 0x000fd80003800000 */
.L_x_78:
[----:B------:R-:W-:Y:S05]  /*5390*/  BSYNC B0 ;  /* 0x0000000000007941 */ /* 0x000fea0003800000 */
.L_x_77:
[----:B------:R-:W-:Y:S05]  /*53a0*/  BRA `(.L_x_79) ;  /* 0xffffffe000a07947 */ /* 0x000fea000383ffff */
.L_x_28:
[----:B------:R-:W-:Y:S01]  /*53b0*/  BSSY B0, `(.L_x_80) ;  /* 0x0000006000007945 */ /* 0x000fe20003800000 */
[----:B------:R-:W-:Y:S01]  /*53c0*/  PLOP3.LUT P0, PT, P0, PT, PT, 0x8, 0x80 ;  /* 0x000000000080781c */ /* 0x000fe2000070e170 */
[----:B------:R-:W-:-:S12]  /*53d0*/  IMAD.MOV.U32 R19, RZ, RZ, -0x1 ;  /* 0xffffffffff137424 */ /* 0x000fd800078e00ff */
[----:B------:R-:W-:Y:S05]  /*53e0*/  WARPSYNC.COLLECTIVE R19, `(.L_x_81) ;  /* 0x0000000013087348 */ /* 0x000fea0003c00000 */
[----:B------:R-:W-:Y:S01]  /*53f0*/  VOTE.ANY P0, P0 ;  /* 0x0000000000ff7806 */ /* 0x000fe20000000100 */
[----:B------:R-:W-:-:S12]  /*5400*/  ENDCOLLECTIVE ;  /* 0x000000000000791b */ /* 0x000fd80003800000 */
.L_x_81:
[----:B------:R-:W-:Y:S05]  /*5410*/  BSYNC B0 ;  /* 0x0000000000007941 */ /* 0x000fea0003800000 */
.L_x_80:
[----:B------:R-:W-:Y:S05]  /*5420*/  BRA `(.L_x_82) ;  /* 0xffffffe000f47947 */ /* 0x000fea000383ffff */
.L_x_30:
[----:B------:R-:W-:Y:S01]  /*5430*/  BSSY B0, `(.L_x_83) ;  /* 0x0000006000007945 */ /* 0x000fe20003800000 */
[----:B------:R-:W-:Y:S01]  /*5440*/  PLOP3.LUT P0, PT, P0, PT, PT, 0x8, 0x80 ;  /* 0x000000000080781c */ /* 0x000fe2000070e170 */
[----:B------:R-:W-:-:S12]  /*5450*/  IMAD.MOV.U32 R19, RZ, RZ, -0x1 ;  /* 0xffffffffff137424 */ /* 0x000fd800078e00ff */
[----:B------:R-:W-:Y:S05]  /*5460*/  WARPSYNC.COLLECTIVE R19, `(.L_x_84) ;  /* 0x0000000013087348 */ /* 0x000fea0003c00000 */
[----:B------:R-:W-:Y:S01]  /*5470*/  VOTE.ANY R19, PT, P0 ;  /* 0x0000000000137806 */ /* 0x000fe200000e0100 */
[----:B------:R-:W-:Y:S06]  /*5480*/  ENDCOLLECTIVE ;  /* 0x000000000000791b */ /* 0x000fec0003800000 */
.L_x_84:
[----:B------:R-:W-:Y:S05]  /*5490*/  BSYNC B0 ;  /* 0x0000000000007941 */ /* 0x000fea0003800000 */
.L_x_83:
[----:B------:R-:W-:Y:S01]  /*54a0*/  LOP3.LUT R19, R19, 0x80000000, R53, 0xec, !PT ;  /* 0x8000000013137812 */ /* 0x000fe200078eec35 */
[----:B------:R-:W-:Y:S02]  /*54b0*/  IMAD.MOV.U32 R18, RZ, RZ, R25 ;  /* 0x000000ffff127224 */ /* 0x000fe400078e0019 */
[----:B------:R-:W-:Y:S02]  /*54c0*/  IMAD.MOV.U32 R17, RZ, RZ, 0x1 ;  /* 0x00000001ff117424 */ /* 0x000fe400078e00ff */
[----:B------:R-:W-:Y:S02]  /*54d0*/  VIADD R16, R19, 0xffffffff ;  /* 0xffffffff13107836 */ /* 0x000fe40000000000 */
[----:B------:R-:W-:-:S03]  /*54e0*/  VIADD R21, R21, 0xffffffe0 ;  /* 0xffffffe015157836 */ /* 0x000fc60000000000 */
[----:B------:R-:W-:Y:S01]  /*54f0*/  LOP3.LUT R16, R19, R16, RZ, 0xc, !PT ;  /* 0x0000001013107212 */ /* 0x000fe200078e0cff */
[----:B------:R-:W-:-:S05]  /*5500*/  IMAD.MOV.U32 R19, RZ, RZ, -0x1 ;  /* 0xffffffffff137424 */ /* 0x000fca00078e00ff */
[----:B------:R-:W0:Y:S02]  /*5510*/  POPC R16, R16 ;  /* 0x0000001000107309 */ /* 0x000e240000000000 */
[----:B0-----:R-:W-:Y:S05]  /*5520*/  WARPSYNC.COLLECTIVE R19, `(.L_x_85) ;  /* 0x0000000013087348 */ /* 0x001fea0003c00000 */
[----:B0-----:R0:W1:Y:S02]  /*5530*/  SHFL.DOWN P2, R20, R18, R17, R16 ;  /* 0x0800001112147389 */ /* 0x0010640000040010 */
[----:B01----:R-:W-:Y:S05]  /*5540*/  ENDCOLLECTIVE ;  /* 0x000000000000791b */ /* 0x003fea0003800000 */
.L_x_85:
[----:B------:R-:W-:Y:S01]  /*5550*/  ISETP.GE.AND P0, PT, R36, R16, PT ;  /* 0x000000102400720c */ /* 0x000fe20003f06270 */
[----:B------:R-:W-:-:S03]  /*5560*/  IMAD.MOV.U32 R17, RZ, RZ, 0x2 ;  /* 0x00000002ff117424 */ /* 0x000fc600078e00ff */
[----:B------:R-:W-:-:S05]  /*5570*/  SEL R20, R20, RZ, !P0 ;  /* 0x000000ff14147207 */ /* 0x000fca0004000000 */
[----:B------:R-:W-:Y:S02]  /*5580*/  IMAD.IADD R25, R20, 0x1, R25 ;  /* 0x0000000114197824 */ /* 0x000fe400078e0219 */
[----:B------:R-:W-:Y:S02]  /*5590*/  VIADD R20, R36, 0x2 ;  /* 0x0000000224147836 */ /* 0x000fe40000000000 */
[----:B------:R-:W-:-:S03]  /*55a0*/  IMAD.MOV.U32 R18, RZ, RZ, R25 ;  /* 0x000000ffff127224 */ /* 0x000fc600078e0019 */
[----:B------:R-:W-:-:S13]  /*55b0*/  ISETP.GT.AND P0, PT, R20, R16, PT ;  /* 0x000000101400720c */ /* 0x000fda0003f04270 */
[----:B------:R-:W-:Y:S05]  /*55c0*/  WARPSYNC.COLLECTIVE R19, `(.L_x_86) ;  /* 0x0000000013087348 */ /* 0x000fea0003c00000 */
[----:B------:R0:W1:Y:S02]  /*55d0*/  SHFL.DOWN P2, R20, R18, R17, R16 ;  /* 0x0800001112147389 */ /* 0x0000640000040010 */
[----:B01----:R-:W-:Y:S05]  /*55e0*/  ENDCOLLECTIVE ;  /* 0x000000000000791b */ /* 0x003fea0003800000 */
.L_x_86:
[----:B------:R-:W-:Y:S01]  /*55f0*/  IMAD.MOV.U32 R17, RZ, RZ, 0x4 ;  /* 0x00000004ff117424 */ /* 0x000fe200078e00ff */
        /* <DEDUP_REMOVED lines=8> */
.L_x_87:
        /* <DEDUP_REMOVED lines=9> */
.L_x_88:
[----:B------:R-:W-:Y:S01]  /*5710*/  IMAD.MOV.U32 R17, RZ, RZ, 0x10 ;  /* 0x00000010ff117424 */ /* 0x000fe200078e00ff */
[----:B------:R-:W-:-:S05]  /*5720*/  SEL R20, R20, RZ, !P0 ;  /* 0x000000ff14147207 */ /* 0x000fca0004000000 */
[----:B------:R-:W-:-:S04]  /*5730*/  IMAD.IADD R25, R25, 0x1, R20 ;  /* 0x0000000119197824 */ /* 0x000fc800078e0214 */
[----:B------:R-:W-:-:S07]  /*5740*/  IMAD.MOV.U32 R18, RZ, RZ, R25 ;  /* 0x000000ffff127224 */ /* 0x000fce00078e0019 */
[----:B------:R-:W-:Y:S05]  /*5750*/  WARPSYNC.COLLECTIVE R19, `(.L_x_89) ;  /* 0x0000000013087348 */ /* 0x000fea0003c00000 */
[----:B------:R0:W1:Y:S02]  /*5760*/  SHFL.DOWN P2, R20, R18, R17, R16 ;  /* 0x0800001112147389 */ /* 0x0000640000040010 */
[----:B01----:R-:W-:Y:S05]  /*5770*/  ENDCOLLECTIVE ;  /* 0x000000000000791b */ /* 0x003fea0003800000 */
.L_x_89:
[----:B------:R-:W-:-:S05]  /*5780*/  VIADD R17, R36, 0x10 ;  /* 0x0000001024117836 */ /* 0x000fca0000000000 */
[----:B------:R-:W-:-:S04]  /*5790*/  ISETP.GT.AND P0, PT, R17, R16, PT ;  /* 0x000000101100720c */ /* 0x000fc80003f04270 */
[----:B------:R-:W-:Y:S02]  /*57a0*/  SEL R20, R20, RZ, !P0 ;  /* 0x000000ff14147207 */ /* 0x000fe40004000000 */
[----:B------:R-:W-:Y:S02]  /*57b0*/  ISETP.NE.AND P0, PT, R24, 0x65, PT ;  /* 0x000000651800780c */ /* 0x000fe40003f05270 */
[----:B------:R-:W-:-:S11]  /*57c0*/  IADD3 R26, PT, PT, R25, R20, R26 ;  /* 0x00000014191a7210 */ /* 0x000fd60007ffe01a */
[----:B------:R-:W-:Y:S05]  /*57d0*/  WARPSYNC.COLLECTIVE R19, `(.L_x_90) ;  /* 0x0000000013087348 */ /* 0x000fea0003c00000 */
[----:B------:R-:W-:Y:S01]  /*57e0*/  VOTE.ALL P0, P0 ;  /* 0x0000000000ff7806 */ /* 0x000fe20000000000 */
[----:B------:R-:W-:-:S12]  /*57f0*/  ENDCOLLECTIVE ;  /* 0x000000000000791b */ /* 0x000fd80003800000 */
.L_x_90:
[----:B------:R-:W-:Y:S05]  /*5800*/  BRA `(.L_x_91) ;  /* 0xffffffe0008c7947 */ /* 0x000fea000383ffff */
.L_x_92:
[----:B------:R-:W-:-:S00]  /*5810*/  BRA `(.L_x_92) ;  /* 0xfffffffc00fc7947 */ /* 0x000fc0000383ffff */
[----:B------:R-:W-:-:S00]  /*5820*/  NOP ;  /* 0x0000000000007918 */ /* 0x000fc00000000000 */
        /* <DEDUP_REMOVED lines=13> */
.L_x_103:


//--------------------- .text._ZN3cub18CUB_300001_SM_10006detail4scan20DeviceScanInitKernelINS0_13ScanTileStateIjLb1EEEEEvT_i --------------------------
	.section	.text._ZN3cub18CUB_300001_SM_10006detail4scan20DeviceScanInitKernelINS0_13ScanTileStateIjLb1EEEEEvT_i,"ax",@progbits
	.align	128
        .global         _ZN3cub18CUB_300001_SM_10006detail4scan20DeviceScanInitKernelINS0_13ScanTileStateIjLb1EEEEEvT_i
        .type           _ZN3cub18CUB_300001_SM_10006detail4scan20DeviceScanInitKernelINS0_13ScanTileStateIjLb1EEEEEvT_i,@function
        .size           _ZN3cub18CUB_300001_SM_10006detail4scan20DeviceScanInitKernelINS0_13ScanTileStateIjLb1EEEEEvT_i,(.L_x_104 - _ZN3cub18CUB_300001_SM_10006detail4scan20DeviceScanInitKernelINS0_13ScanTileStateIjLb1EEEEEvT_i)
        .other          _ZN3cub18CUB_300001_SM_10006detail4scan20DeviceScanInitKernelINS0_13ScanTileStateIjLb1EEEEEvT_i,@"STO_CUDA_ENTRY STV_DEFAULT"
_ZN3cub18CUB_300001_SM_10006detail4scan20DeviceScanInitKernelINS0_13ScanTileStateIjLb1EEEEEvT_i:
.text._ZN3cub18CUB_300001_SM_10006detail4scan20DeviceScanInitKernelINS0_13ScanTileStateIjLb1EEEEEvT_i:
[----:B------:R-:W-:Y:S01]  /*0000*/  LDC R1, c[0x0][0x37c] ;  /* 0x0000df00ff017b82 */ /* 0x000fe20000000800 */
[----:B------:R-:W0:Y:S07]  /*0010*/  S2R R0, SR_TID.X ;  /* 0x0000000000007919 */ /* 0x000e2e0000002100 */
[----:B------:R-:W1:Y:S01]  /*0020*/  S2UR UR6, SR_CTAID.X ;  /* 0x00000000000679c3 */ /* 0x000e620000002500 */
[----:B------:R-:W2:Y:S07]  /*0030*/  LDCU UR4, c[0x0][0x388] ;  /* 0x00007100ff0477ac */ /* 0x000eae0008000800 */
[----:B------:R-:W1:Y:S01]  /*0040*/  LDC R5, c[0x0][0x360] ;  /* 0x0000d800ff057b82 */ /* 0x000e620000000800 */
[----:B0-----:R-:W-:Y:S01]  /*0050*/  ISETP.GT.U32.AND P0, PT, R0, 0x1f, PT ;  /* 0x0000001f0000780c */ /* 0x001fe20003f04070 */
[----:B-1----:R-:W-:-:S03]  /*0060*/  IMAD R5, R5, UR6, R0 ;  /* 0x0000000605057c24 */ /* 0x002fc6000f8e0200 */
[----:B------:R-:W-:Y:S02]  /*0070*/  ISETP.NE.OR P0, PT, RZ, UR6, P0 ;  /* 0x00000006ff007c0c */ /* 0x000fe40008705670 */
[----:B--2---:R-:W-:Y:S01]  /*0080*/  ISETP.GE.AND P1, PT, R5, UR4, PT ;  /* 0x0000000405007c0c */ /* 0x004fe2000bf26270 */
[----:B------:R-:W0:-:S12]  /*0090*/  LDCU.64 UR4, c[0x0][0x358] ;  /* 0x00006b00ff0477ac */ /* 0x000e180008000a00 */
[----:B------:R-:W1:Y:S01]  /*00a0*/  @!P1 LDC.64 R2, c[0x0][0x380] ;  /* 0x0000e000ff029b82 */ /* 0x000e620000000a00 */
[----:B------:R-:W-:Y:S01]  /*00b0*/  @!P1 MOV R4, 0x63 ;  /* 0x0000006300049802 */ /* 0x000fe20000000f00 */
[----:B-1----:R-:W-:-:S04]  /*00c0*/  @!P1 IMAD.WIDE R2, R5, 0x8, R2 ;  /* 0x0000000805029825 */ /* 0x002fc800078e0202 */
[----:B------:R-:W-:-:S05]  /*00d0*/  HFMA2 R5, -RZ, RZ, 0, 0 ;  /* 0x00000000ff057431 */ /* 0x000fca00000001ff */
[----:B0-----:R0:W-:Y:S01]  /*00e0*/  @!P1 STG.E.64 desc[UR4][R2.64+0x100], R4 ;  /* 0x0001000402009986 */ /* 0x0011e2000c101b04 */
[----:B------:R-:W-:Y:S05]  /*00f0*/  @P0 EXIT ;  /* 0x000000000000094d */ /* 0x000fea0003800000 */
[----:B0-----:R-:W0:Y:S02]  /*0100*/  LDC.64 R2, c[0x0][0x380] ;  /* 0x0000e000ff027b82 */ /* 0x001e240000000a00 */
[----:B0-----:R-:W-:-:S05]  /*0110*/  IMAD.WIDE.U32 R2, R0, 0x8, R2 ;  /* 0x0000000800027825 */ /* 0x001fca00078e0002 */
[----:B------:R-:W-:Y:S01]  /*0120*/  STG.E.64 desc[UR4][R2.64], RZ ;  /* 0x000000ff02007986 */ /* 0x000fe2000c101b04 */
[----:B------:R-:W-:Y:S05]  /*0130*/  EXIT ;  /* 0x000000000000794d */ /* 0x000fea0003800000 */
.L_x_93:
        /* <DEDUP_REMOVED lines=12> */
.L_x_104:


//--------------------- .text._ZN3cub18CUB_300001_SM_10006detail11EmptyKernelIvEEvv --------------------------
	.section	.text._ZN3cub18CUB_300001_SM_10006detail11EmptyKernelIvEEvv,"ax",@progbits
	.align	128
        .global         _ZN3cub18CUB_300001_SM_10006detail11EmptyKernelIvEEvv
        .type           _ZN3cub18CUB_300001_SM_10006detail11EmptyKernelIvEEvv,@function
        .size           _ZN3cub18CUB_300001_SM_10006detail11EmptyKernelIvEEvv,(.L_x_105 - _ZN3cub18CUB_300001_SM_10006detail11EmptyKernelIvEEvv)
        .other          _ZN3cub18CUB_300001_SM_10006detail11EmptyKernelIvEEvv,@"STO_CUDA_ENTRY STV_DEFAULT"
_ZN3cub18CUB_300001_SM_10006detail11EmptyKernelIvEEvv:
.text._ZN3cub18CUB_300001_SM_10006detail11EmptyKernelIvEEvv:
[----:B------:R-:W-:Y:S01]  /*0000*/  LDC R1, c[0x0][0x37c] ;  /* 0x0000df00ff017b82 */ /* 0x000fe20000000800 */
[----:B------:R-:W-:Y:S05]  /*0010*/  EXIT ;  /* 0x000000000000794d */ /* 0x000fea0003800000 */
.L_x_94:
        /* <DEDUP_REMOVED lines=14> */
.L_x_105:


//--------------------- .text._Z16gpu_glbl_shufflePjS_S_S_jjj --------------------------
	.section	.text._Z16gpu_glbl_shufflePjS_S_S_jjj,"ax",@progbits
	.align	128
        .global         _Z16gpu_glbl_shufflePjS_S_S_jjj
        .type           _Z16gpu_glbl_shufflePjS_S_S_jjj,@function
        .size           _Z16gpu_glbl_shufflePjS_S_S_jjj,(.L_x_106 - _Z16gpu_glbl_shufflePjS_S_S_jjj)
        .other          _Z16gpu_glbl_shufflePjS_S_S_jjj,@"STO_CUDA_ENTRY STV_DEFAULT"
_Z16gpu_glbl_shufflePjS_S_S_jjj:
.text._Z16gpu_glbl_shufflePjS_S_S_jjj:
[----:B------:R-:W-:Y:S01]  /*0000*/  LDC R1, c[0x0][0x37c] ;  /* 0x0000df00ff017b82 */ /* 0x000fe20000000800 */
[----:B------:R-:W0:Y:S07]  /*0010*/  S2R R9, SR_TID.X ;  /* 0x0000000000097919 */ /* 0x000e2e0000002100 */
[----:B------:R-:W0:Y:S01]  /*0020*/  S2UR UR6, SR_CTAID.X ;  /* 0x00000000000679c3 */ /* 0x000e220000002500 */
[----:B------:R-:W1:Y:S07]  /*0030*/  LDCU UR4, c[0x0][0x3a4] ;  /* 0x00007480ff0477ac */ /* 0x000e6e0008000800 */
[----:B------:R-:W0:Y:S02]  /*0040*/  LDC R0, c[0x0][0x3a8] ;  /* 0x0000ea00ff007b82 */ /* 0x000e240000000800 */
[----:B0-----:R-:W-:-:S05]  /*0050*/  IMAD R9, R0, UR6, R9 ;  /* 0x0000000600097c24 */ /* 0x001fca000f8e0209 */
[----:B-1----:R-:W-:-:S13]  /*0060*/  ISETP.GE.U32.AND P0, PT, R9, UR4, PT ;  /* 0x0000000409007c0c */ /* 0x002fda000bf06070 */
[----:B------:R-:W-:Y:S05]  /*0070*/  @P0 EXIT ;  /* 0x000000000000094d */ /* 0x000fea0003800000 */
[----:B------:R-:W0:Y:S01]  /*0080*/  LDC.64 R2, c[0x0][0x388] ;  /* 0x0000e200ff027b82 */ /* 0x000e220000000a00 */
[----:B------:R-:W1:Y:S01]  /*0090*/  LDCU.64 UR4, c[0x0][0x358] ;  /* 0x00006b00ff0477ac */ /* 0x000e620008000a00 */
[----:B------:R-:W2:Y:S06]  /*00a0*/  LDCU UR7, c[0x0][0x3a0] ;  /* 0x00007400ff0777ac */ /* 0x000eac0008000800 */
[----:B------:R-:W3:Y:S08]  /*00b0*/  LDC R13, c[0x0][0x370] ;  /* 0x0000dc00ff0d7b82 */ /* 0x000ef00000000800 */
[----:B------:R-:W4:Y:S01]  /*00c0*/  LDC.64 R4, c[0x0][0x398] ;  /* 0x0000e600ff047b82 */ /* 0x000f220000000a00 */
[----:B0-----:R-:W-:-:S07]  /*00d0*/  IMAD.WIDE.U32 R2, R9, 0x4, R2 ;  /* 0x0000000409027825 */ /* 0x001fce00078e0002 */
[----:B------:R-:W0:Y:S01]  /*00e0*/  LDC.64 R6, c[0x0][0x390] ;  /* 0x0000e400ff067b82 */ /* 0x000e220000000a00 */
[----:B-1----:R1:W2:Y:S07]  /*00f0*/  LDG.E R11, desc[UR4][R2.64] ;  /* 0x00000004020b7981 */ /* 0x0022ae000c1e1900 */
[----:B-1----:R-:W1:Y:S01]  /*0100*/  LDC.64 R2, c[0x0][0x380] ;  /* 0x0000e000ff027b82 */ /* 0x002e620000000a00 */
[----:B----4-:R-:W-:-:S06]  /*0110*/  IMAD.WIDE.U32 R4, R9, 0x4, R4 ;  /* 0x0000000409047825 */ /* 0x010fcc00078e0004 */
[----:B------:R-:W4:Y:S01]  /*0120*/  LDG.E R4, desc[UR4][R4.64] ;  /* 0x0000000404047981 */ /* 0x000f22000c1e1900 */
[----:B--2---:R-:W-:-:S04]  /*0130*/  SHF.R.U32.HI R0, RZ, UR7, R11 ;  /* 0x00000007ff007c19 */ /* 0x004fc8000801160b */
[----:B------:R-:W-:-:S05]  /*0140*/  LOP3.LUT R0, R0, 0xf, RZ, 0xc0, !PT ;  /* 0x0000000f00007812 */ /* 0x000fca00078ec0ff */
[----:B---3--:R-:W-:-:S04]  /*0150*/  IMAD R13, R0, R13, UR6 ;  /* 0x00000006000d7e24 */ /* 0x008fc8000f8e020d */
[----:B0-----:R-:W-:-:S06]  /*0160*/  IMAD.WIDE.U32 R6, R13, 0x4, R6 ;  /* 0x000000040d067825 */ /* 0x001fcc00078e0006 */
[----:B------:R-:W4:Y:S01]  /*0170*/  LDG.E R7, desc[UR4][R6.64] ;  /* 0x0000000406077981 */ /* 0x000f22000c1e1900 */
[----:B------:R-:W-:Y:S01]  /*0180*/  BAR.SYNC.DEFER_BLOCKING 0x0 ;  /* 0x0000000000007b1d */ /* 0x000fe20000010000 */
[----:B----4-:R-:W-:-:S05]  /*0190*/  IADD3 R9, PT, PT, R4, R7, RZ ;  /* 0x0000000704097210 */ /* 0x010fca0007ffe0ff */
[----:B-1----:R-:W-:-:S05]  /*01a0*/  IMAD.WIDE.U32 R2, R9, 0x4, R2 ;  /* 0x0000000409027825 */ /* 0x002fca00078e0002 */
[----:B------:R-:W-:Y:S01]  /*01b0*/  STG.E desc[UR4][R2.64], R11 ;  /* 0x0000000b02007986 */ /* 0x000fe2000c101904 */
[----:B------:R-:W-:Y:S05]  /*01c0*/  EXIT ;  /* 0x000000000000794d */ /* 0x000fea0003800000 */
.L_x_95:
        /* <DEDUP_REMOVED lines=11> */
.L_x_106:


//--------------------- .text._Z20gpu_radix_sort_localPjS_S_jS_jj --------------------------
	.section	.text._Z20gpu_radix_sort_localPjS_S_jS_jj,"ax",@progbits
	.align	128
        .global         _Z20gpu_radix_sort_localPjS_S_jS_jj
        .type           _Z20gpu_radix_sort_localPjS_S_jS_jj,@function
        .size           _Z20gpu_radix_sort_localPjS_S_jS_jj,(.L_x_107 - _Z20gpu_radix_sort_localPjS_S_jS_jj)
        .other          _Z20gpu_radix_sort_localPjS_S_jS_jj,@"STO_CUDA_ENTRY STV_DEFAULT"
_Z20gpu_radix_sort_localPjS_S_jS_jj:
.text._Z20gpu_radix_sort_localPjS_S_jS_jj:
[----:B------:R-:W-:Y:S01]  /*0000*/  LDC R1, c[0x0][0x37c] ;  /* 0x0000df00ff017b82 */ /* 0x000fe20000000800 */
[----:B------:R-:W0:Y:S01]  /*0010*/  S2R R4, SR_TID.X ;  /* 0x0000000000047919 */ /* 0x000e220000002100 */
[----:B------:R-:W1:Y:S01]  /*0020*/  LDCU UR4, c[0x0][0x3a8] ;  /* 0x00007500ff0477ac */ /* 0x000e620008000800 */
[----:B------:R-:W0:Y:S01]  /*0030*/  S2R R5, SR_CTAID.X ;  /* 0x0000000000057919 */ /* 0x000e220000002500 */
[----:B------:R-:W2:Y:S01]  /*0040*/  LDCU.64 UR10, c[0x0][0x358] ;  /* 0x00006b00ff0a77ac */ /* 0x000ea20008000a00 */
[----:B------:R-:W3:Y:S01]  /*0050*/  LDCU UR6, c[0x0][0x3ac] ;  /* 0x00007580ff0677ac */ /* 0x000ee20008000800 */
[----:B0-----:R-:W-:-:S05]  /*0060*/  IMAD R0, R5, 0x100, R4 ;  /* 0x0000010005007824 */ /* 0x001fca00078e0204 */
[----:B-1----:R-:W-:-:S13]  /*0070*/  ISETP.GE.U32.AND P0, PT, R0, UR4, PT ;  /* 0x0000000400007c0c */ /* 0x002fda000bf06070 */
[----:B------:R-:W0:Y:S02]  /*0080*/  @!P0 LDC.64 R2, c[0x0][0x3a0] ;  /* 0x0000e800ff028b82 */ /* 0x000e240000000a00 */
[----:B0-----:R-:W-:-:S05]  /*0090*/  @!P0 IMAD.WIDE.U32 R2, R0, 0x4, R2 ;  /* 0x0000000400028825 */ /* 0x001fca00078e0002 */
[----:B--2---:R0:W2:Y:S01]  /*00a0*/  @!P0 LDG.E R7, desc[UR10][R2.64] ;  /* 0x0000000a02078981 */ /* 0x0040a2000c1e1900 */
[----:B------:R-:W1:Y:S01]  /*00b0*/  S2UR UR5, SR_CgaCtaId ;  /* 0x00000000000579c3 */ /* 0x000e620000008800 */
[----:B---3--:R-:W-:Y:S01]  /*00c0*/  I2FP.F32.U32 R6, UR6 ;  /* 0x0000000600067c45 */ /* 0x008fe20008201000 */
[----:B------:R-:W-:Y:S01]  /*00d0*/  IMAD.MOV.U32 R11, RZ, RZ, 0x3dc6b27f ;  /* 0x3dc6b27fff0b7424 */ /* 0x000fe200078e00ff */
[----:B------:R-:W-:Y:S01]  /*00e0*/  UMOV UR4, 0x400 ;  /* 0x0000040000047882 */ /* 0x000fe20000000000 */
[----:B------:R-:W-:Y:S01]  /*00f0*/  ISETP.NE.AND P1, PT, RZ, UR6, PT ;  /* 0x00000006ff007c0c */ /* 0x000fe2000bf25270 */
[----:B------:R-:W3:Y:S01]  /*0100*/  LDCU UR9, c[0x0][0x370] ;  /* 0x00006e00ff0977ac */ /* 0x000ee20008000800 */
[----:B------:R-:W-:-:S05]  /*0110*/  VIADD R8, R6, 0xc0cafb0d ;  /* 0xc0cafb0d06087836 */ /* 0x000fca0000000000 */
[----:B------:R-:W-:-:S05]  /*0120*/  LOP3.LUT R9, R8, 0xff800000, RZ, 0xc0, !PT ;  /* 0xff80000008097812 */ /* 0x000fca00078ec0ff */
[----:B------:R-:W-:Y:S01]  /*0130*/  IMAD.IADD R8, R6, 0x1, -R9 ;  /* 0x0000000106087824 */ /* 0x000fe200078e0a09 */
[----:B------:R-:W-:-:S03]  /*0140*/  I2FP.F32.S32 R9, R9 ;  /* 0x0000000900097245 */ /* 0x000fc60000201400 */
[----:B------:R-:W-:Y:S01]  /*0150*/  FADD R10, R8, -1 ;  /* 0xbf800000080a7421 */ /* 0x000fe20000000000 */
[----:B------:R-:W-:Y:S01]  /*0160*/  FSEL R8, RZ, -23, P1 ;  /* 0xc1b80000ff087808 */ /* 0x000fe20000800000 */
[----:B-1----:R-:W-:Y:S02]  /*0170*/  ULEA UR4, UR5, UR4, 0x18 ;  /* 0x0000000405047291 */ /* 0x002fe4000f8ec0ff */
[C---:B------:R-:W-:Y:S02]  /*0180*/  FFMA R11, R10.reuse, R11, -0.16845393180847167969 ;  /* 0xbe2c7f300a0b7423 */ /* 0x040fe4000000000b */
[----:B------:R-:W-:Y:S01]  /*0190*/  FFMA R8, R9, 1.1920928955078125e-07, R8 ;  /* 0x3400000009087823 */ /* 0x000fe20000000008 */
[----:B------:R-:W1:Y:S01]  /*01a0*/  LDCU UR5, c[0x0][0x398] ;  /* 0x00007300ff0577ac */ /* 0x000e620008000800 */
[----:B------:R-:W-:Y:S01]  /*01b0*/  FFMA R11, R10, R11, 0.1716887056827545166 ;  /* 0x3e2fcf2a0a0b7423 */ /* 0x000fe2000000000b */
[----:B0-----:R-:W-:Y:S01]  /*01c0*/  LEA R2, R4, UR4, 0x2 ;  /* 0x0000000404027c11 */ /* 0x001fe2000f8e10ff */
[----:B------:R-:W-:-:S02]  /*01d0*/  ULEA UR7, UR6, UR4, 0x2 ;  /* 0x0000000406077291 */ /* 0x000fc4000f8e10ff */
[C---:B------:R-:W-:Y:S02]  /*01e0*/  FFMA R11, R10.reuse, R11, -0.17900948226451873779 ;  /* 0xbe374e430a0b7423 */ /* 0x040fe4000000000b */
[----:B------:R-:W-:Y:S02]  /*01f0*/  ULEA UR8, UR6, UR7, 0x2 ;  /* 0x0000000706087291 */ /* 0x000fe4000f8e10ff */
[----:B------:R-:W-:Y:S01]  /*0200*/  FFMA R11, R10, R11, 0.20512372255325317383 ;  /* 0x3e520bf40a0b7423 */ /* 0x000fe2000000000b */
[----:B------:R-:W-:-:S03]  /*0210*/  LEA R9, R4, UR7, 0x2 ;  /* 0x0000000704097c11 */ /* 0x000fc6000f8e10ff */
[----:B------:R-:W-:-:S04]  /*0220*/  FFMA R11, R10, R11, -0.24046532809734344482 ;  /* 0xbe763c8b0a0b7423 */ /* 0x000fc8000000000b */
[----:B------:R-:W-:-:S04]  /*0230*/  FFMA R11, R10, R11, 0.28857114911079406738 ;  /* 0x3e93bf990a0b7423 */ /* 0x000fc8000000000b */
[----:B------:R-:W-:-:S04]  /*0240*/  FFMA R11, R10, R11, -0.36067417263984680176 ;  /* 0xbeb8aa490a0b7423 */ /* 0x000fc8000000000b */
[----:B------:R-:W-:-:S04]  /*0250*/  FFMA R11, R10, R11, 0.48089820146560668945 ;  /* 0x3ef6384a0a0b7423 */ /* 0x000fc8000000000b */
[----:B------:R-:W-:-:S04]  /*0260*/  FFMA R11, R10, R11, -0.72134751081466674805 ;  /* 0xbf38aa3b0a0b7423 */ /* 0x000fc8000000000b */
[----:B------:R-:W-:-:S04]  /*0270*/  FMUL R11, R10, R11 ;  /* 0x0000000b0a0b7220 */ /* 0x000fc80000400000 */
[----:B------:R-:W-:-:S04]  /*0280*/  FMUL R11, R10, R11 ;  /* 0x0000000b0a0b7220 */ /* 0x000fc80000400000 */
[----:B------:R-:W-:Y:S01]  /*0290*/  FFMA R11, R10, 1.4426950216293334961, R11 ;  /* 0x3fb8aa3b0a0b7823 */ /* 0x000fe2000000000b */
[----:B------:R-:W-:-:S03]  /*02a0*/  HFMA2 R10, -RZ, RZ, 0, 0 ;  /* 0x00000000ff0a7431 */ /* 0x000fc600000001ff */
[----:B------:R-:W-:Y:S01]  /*02b0*/  FADD R8, R8, R11 ;  /* 0x0000000b08087221 */ /* 0x000fe20000000000 */
[----:B--2---:R0:W-:Y:S04]  /*02c0*/  @!P0 STS [R2], R7 ;  /* 0x0000000702008388 */ /* 0x0041e80000000800 */
[----:B------:R-:W-:Y:S01]  /*02d0*/  @P0 STS [R2], RZ ;  /* 0x000000ff02000388 */ /* 0x000fe20000000800 */
[----:B------:R-:W-:Y:S01]  /*02e0*/  BAR.SYNC.DEFER_BLOCKING 0x0 ;  /* 0x0000000000007b1d */ /* 0x000fe20000010000 */
[----:B------:R-:W-:Y:S01]  /*02f0*/  ISETP.GT.U32.AND P0, PT, R6, 0x7f7fffff, PT ;  /* 0x7f7fffff0600780c */ /* 0x000fe20003f04070 */
[----:B0-----:R-:W-:-:S12]  /*0300*/  IMAD.MOV.U32 R7, RZ, RZ, 0x7f800000 ;  /* 0x7f800000ff077424 */ /* 0x001fd800078e00ff */
[----:B------:R-:W-:Y:S01]  /*0310*/  @P0 FFMA R8, R6, R7, +INF ;  /* 0x7f80000006080423 */ /* 0x000fe20000000007 */
[----:B------:R-:W-:-:S04]  /*0320*/  LEA R6, R4, UR8, 0x2 ;  /* 0x0000000804067c11 */ /* 0x000fc8000f8e10ff */
[----:B------:R-:W-:Y:S01]  /*0330*/  FSEL R11, R8, -INF , P1 ;  /* 0xff800000080b7808 */ /* 0x000fe20000800000 */
[----:B------:R-:W1:Y:S05]  /*0340*/  LDS R3, [R2] ;  /* 0x0000000002037984 */ /* 0x000e6a0000000800 */
[----:B------:R-:W0:Y:S02]  /*0350*/  F2I.U32.TRUNC.NTZ R11, R11 ;  /* 0x0000000b000b7305 */ /* 0x000e24000020f000 */
[C---:B0-----:R-:W-:Y:S02]  /*0360*/  LOP3.LUT R8, R11.reuse, 0xfffffffc, RZ, 0xc0, !PT ;  /* 0xfffffffc0b087812 */ /* 0x041fe400078ec0ff */
[----:B------:R-:W-:-:S03]  /*0370*/  LOP3.LUT R19, R11, 0x3, RZ, 0xc0, !PT ;  /* 0x000000030b137812 */ /* 0x000fc600078ec0ff */
[----:B------:R-:W-:Y:S01]  /*0380*/  IMAD.MOV R12, RZ, RZ, -R8 ;  /* 0x000000ffff0c7224 */ /* 0x000fe200078e0a08 */
[----:B-1----:R-:W-:Y:S01]  /*0390*/  SHF.R.U32.HI R7, RZ, UR5, R3 ;  /* 0x00000005ff077c19 */ /* 0x002fe20008011603 */
[----:B------:R-:W-:-:S03]  /*03a0*/  ULEA UR5, UR6, UR8, 0x2 ;  /* 0x0000000806057291 */ /* 0x000fc6000f8e10ff */
[----:B---3--:R-:W-:-:S09]  /*03b0*/  LOP3.LUT R7, R7, 0xf, RZ, 0xc0, !PT ;  /* 0x0000000f07077812 */ /* 0x008fd200078ec0ff */
.L_x_99:
[----:B0-----:R-:W0:Y:S01]  /*03c0*/  LDCU UR6, c[0x0][0x3a8] ;  /* 0x00007500ff0677ac */ /* 0x001e220008000800 */
[----:B------:R-:W-:Y:S01]  /*03d0*/  ISETP.NE.AND P0, PT, R4, RZ, PT ;  /* 0x000000ff0400720c */ /* 0x000fe20003f05270 */
[----:B------:R1:W-:Y:S01]  /*03e0*/  STS [R9], RZ ;  /* 0x000000ff09007388 */ /* 0x0003e20000000800 */
[----:B------:R-:W-:-:S11]  /*03f0*/  ISETP.NE.AND P3, PT, R11, RZ, PT ;  /* 0x000000ff0b00720c */ /* 0x000fd60003f65270 */
[----:B------:R-:W-:Y:S01]  /*0400*/  @!P0 STS [UR8], RZ ;  /* 0x000000ffff008988 */ /* 0x000fe20008000808 */
[----:B------:R-:W-:Y:S01]  /*0410*/  BAR.SYNC.DEFER_BLOCKING 0x0 ;  /* 0x0000000000007b1d */ /* 0x000fe20000010000 */
[----:B0-----:R-:W-:Y:S02]  /*0420*/  ISETP.GE.U32.AND P2, PT, R0, UR6, PT ;  /* 0x0000000600007c0c */ /* 0x001fe4000bf46070 */
[----:B------:R-:W-:-:S11]  /*0430*/  PLOP3.LUT P0, PT, PT, PT, PT, 0x8, 0x80 ;  /* 0x000000000080781c */ /* 0x000fd60003f0e170 */
[----:B------:R-:W-:-:S04]  /*0440*/  @!P2 ISETP.NE.AND P1, PT, R7, R10, PT ;  /* 0x0000000a0700a20c */ /* 0x000fc80003f25270 */
[----:B------:R-:W-:Y:S02]  /*0450*/  @!P2 SEL R14, RZ, 0x1, P1 ;  /* 0x00000001ff0ea807 */ /* 0x000fe40000800000 */
[----:B------:R-:W-:-:S03]  /*0460*/  @!P2 PLOP3.LUT P0, PT, P1, PT, PT, 0x8, 0x80 ;  /* 0x000000000080a81c */ /* 0x000fc60000f0e170 */
[----:B------:R1:W-:Y:S01]  /*0470*/  @!P2 STS [R9], R14 ;  /* 0x0000000e0900a388 */ /* 0x0003e20000000800 */
[----:B------:R-:W-:Y:S06]  /*0480*/  BAR.SYNC.DEFER_BLOCKING 0x0 ;  /* 0x0000000000007b1d */ /* 0x000fec0000010000 */
[----:B------:R-:W-:Y:S05]  /*0490*/  @!P3 BRA `(.L_x_96) ;  /* 0x000000040094b947 */ /* 0x000fea0003800000 */
[----:B------:R-:W-:Y:S01]  /*04a0*/  ISETP.GE.U32.AND P1, PT, R11, 0x4, PT ;  /* 0x000000040b00780c */ /* 0x000fe20003f26070 */
[----:B------:R-:W-:-:S12]  /*04b0*/  IMAD.MOV.U32 R13, RZ, RZ, RZ ;  /* 0x000000ffff0d7224 */ /* 0x000fd800078e00ff */
[----:B------:R-:W-:Y:S05]  /*04c0*/  @!P1 BRA `(.L_x_97) ;  /* 0x0000000000e49947 */ /* 0x000fea0003800000 */
[----:B------:R-:W-:Y:S02]  /*04d0*/  IMAD.MOV.U32 R13, RZ, RZ, 0x1 ;  /* 0x00000001ff0d7424 */ /* 0x000fe400078e00ff */
[----:B-1----:R-:W-:-:S07]  /*04e0*/  IMAD.MOV.U32 R14, RZ, RZ, R12 ;  /* 0x000000ffff0e7224 */ /* 0x002fce00078e000c */
.L_x_98:
[----:B------:R-:W-:Y:S02]  /*04f0*/  IADD3 R15, PT, PT, R13, -0x1, RZ ;  /* 0xffffffff0d0f7810 */ /* 0x000fe40007ffe0ff */
[--C-:B------:R-:W-:Y:S02]  /*0500*/  SHF.R.U32.HI R18, RZ, R13, R4.reuse ;  /* 0x0000000dff127219 */ /* 0x100fe40000011604 */
[----:B------:R-:W-:Y:S02]  /*0510*/  SHF.R.U32.HI R16, RZ, R15, R4 ;  /* 0x0000000fff107219 */ /* 0x000fe40000011604 */
[----:B------:R-:W-:Y:S02]  /*0520*/  ISETP.NE.AND P2, PT, R18, RZ, PT ;  /* 0x000000ff1200720c */ /* 0x000fe40003f45270 */
[----:B------:R-:W-:Y:S02]  /*0530*/  ISETP.NE.AND P1, PT, R16, RZ, PT ;  /* 0x000000ff1000720c */ /* 0x000fe40003f25270 */
[----:B------:R-:W-:-:S09]  /*0540*/  IADD3 R14, PT, PT, R14, 0x4, RZ ;  /* 0x000000040e0e7810 */ /* 0x000fd20007ffe0ff */
[----:B------:R-:W-:Y:S02]  /*0550*/  @P2 IMAD.MOV.U32 R18, RZ, RZ, -0x8 ;  /* 0xfffffff8ff122424 */ /* 0x000fe400078e00ff */
[----:B------:R-:W-:-:S03]  /*0560*/  @P1 IMAD.MOV.U32 R16, RZ, RZ, -0x4 ;  /* 0xfffffffcff101424 */ /* 0x000fc600078e00ff */
[-C--:B------:R-:W-:Y:S02]  /*0570*/  @P2 SHF.L.U32 R18, R18, R15.reuse, RZ ;  /* 0x0000000f12122219 */ /* 0x080fe400000006ff */
[----:B------:R-:W-:Y:S02]  /*0580*/  @P1 SHF.L.U32 R16, R16, R15, RZ ;  /* 0x0000000f10101219 */ /* 0x000fe400000006ff */
[----:B------:R-:W-:-:S03]  /*0590*/  @P2 IADD3 R18, PT, PT, R9, R18, RZ ;  /* 0x0000001209122210 */ /* 0x000fc60007ffe0ff */
[----:B------:R-:W-:Y:S02]  /*05a0*/  @P1 IMAD.IADD R17, R9, 0x1, R16 ;  /* 0x0000000109111824 */ /* 0x000fe400078e0210 */
[----:B------:R-:W-:Y:S04]  /*05b0*/  LDS R16, [R9] ;  /* 0x0000000009107984 */ /* 0x000fe80000000800 */
[----:B0-----:R-:W0:Y:S02]  /*05c0*/  @P1 LDS R17, [R17] ;  /* 0x0000000011111984 */ /* 0x001e240000000800 */
[----:B0-----:R-:W-:Y:S01]  /*05d0*/  @P1 IMAD.IADD R16, R16, 0x1, R17 ;  /* 0x0000000110101824 */ /* 0x001fe200078e0211 */
[----:B------:R-:W-:Y:S06]  /*05e0*/  BAR.SYNC.DEFER_BLOCKING 0x0 ;  /* 0x0000000000007b1d */ /* 0x000fec0000010000 */
[----:B------:R-:W-:Y:S02]  /*05f0*/  STS [R9], R16 ;  /* 0x0000001009007388 */ /* 0x000fe40000000800 */
[----:B------:R-:W-:Y:S06]  /*0600*/  BAR.SYNC.DEFER_BLOCKING 0x0 ;  /* 0x0000000000007b1d */ /* 0x000fec0000010000 */
[----:B------:R-:W-:Y:S04]  /*0610*/  @P2 LDS R18, [R18] ;  /* 0x0000000012122984 */ /* 0x000fe80000000800 */
[----:B------:R-:W0:Y:S02]  /*0620*/  @P2 LDS R17, [R9] ;  /* 0x0000000009112984 */ /* 0x000e240000000800 */
[----:B0-----:R-:W-:-:S02]  /*0630*/  @P2 IMAD.IADD R20, R17, 0x1, R18 ;  /* 0x0000000111142824 */ /* 0x001fc400078e0212 */
[----:B------:R-:W-:-:S04]  /*0640*/  VIADD R17, R13, 0x1 ;  /* 0x000000010d117836 */ /* 0x000fc80000000000 */
[----:B------:R-:W0:Y:S01]  /*0650*/  @!P2 LDS R20, [R9] ;  /* 0x000000000914a984 */ /* 0x000e220000000800 */
[----:B------:R-:W-:Y:S01]  /*0660*/  SHF.R.U32.HI R17, RZ, R17, R4 ;  /* 0x00000011ff117219 */ /* 0x000fe20000011604 */
[----:B------:R-:W-:Y:S03]  /*0670*/  BAR.SYNC.DEFER_BLOCKING 0x0 ;  /* 0x0000000000007b1d */ /* 0x000fe60000010000 */
[----:B------:R-:W-:-:S13]  /*0680*/  ISETP.NE.AND P1, PT, R17, RZ, PT ;  /* 0x000000ff1100720c */ /* 0x000fda0003f25270 */
[----:B------:R-:W-:-:S05]  /*0690*/  @P1 IMAD.MOV.U32 R22, RZ, RZ, -0x10 ;  /* 0xfffffff0ff161424 */ /* 0x000fca00078e00ff */
[----:B------:R-:W-:-:S05]  /*06a0*/  @P1 SHF.L.U32 R22, R22, R15, RZ ;  /* 0x0000000f16161219 */ /* 0x000fca00000006ff */
[----:B------:R-:W-:Y:S01]  /*06b0*/  @P1 IMAD.IADD R22, R9, 0x1, R22 ;  /* 0x0000000109161824 */ /* 0x000fe200078e0216 */
[----:B0-----:R-:W-:Y:S01]  /*06c0*/  STS [R9], R20 ;  /* 0x0000001409007388 */ /* 0x001fe20000000800 */
[----:B------:R-:W-:Y:S06]  /*06d0*/  BAR.SYNC.DEFER_BLOCKING 0x0 ;  /* 0x0000000000007b1d */ /* 0x000fec0000010000 */
[----:B------:R-:W-:Y:S04]  /*06e0*/  @P1 LDS R17, [R22] ;  /* 0x0000000016111984 */ /* 0x000fe80000000800 */
[----:B------:R-:W0:Y:S02]  /*06f0*/  @P1 LDS R16, [R9] ;  /* 0x0000000009101984 */ /* 0x000e240000000800 */
[----:B0-----:R-:W-:Y:S01]  /*0700*/  @P1 IADD3 R16, PT, PT, R16, R17, RZ ;  /* 0x0000001110101210 */ /* 0x001fe20007ffe0ff */
[----:B------:R-:W-:-:S02]  /*0710*/  VIADD R17, R13, 0x2 ;  /* 0x000000020d117836 */ /* 0x000fc40000000000 */
[----:B------:R-:W-:-:S03]  /*0720*/  VIADD R13, R13, 0x4 ;  /* 0x000000040d0d7836 */ /* 0x000fc60000000000 */
        /* <DEDUP_REMOVED lines=11> */
[----:B0-----:R-:W-:-:S06]  /*07e0*/  @P1 IMAD.IADD R20, R15, 0x1, R18 ;  /* 0x000000010f141824 */ /* 0x001fcc00078e0212 */
[----:B------:R-:W0:Y:S01]  /*07f0*/  @!P1 LDS R20, [R9] ;  /* 0x0000000009149984 */ /* 0x000e220000000800 */
[----:B------:R-:W-:Y:S01]  /*0800*/  BAR.SYNC.DEFER_BLOCKING 0x0 ;  /* 0x0000000000007b1d */ /* 0x000fe20000010000 */
[----:B------:R-:W-:-:S05]  /*0810*/  ISETP.NE.AND P1, PT, R14, RZ, PT ;  /* 0x000000ff0e00720c */ /* 0x000fca0003f25270 */
[----:B0-----:R0:W-:Y:S02]  /*0820*/  STS [R9], R20 ;  /* 0x0000001409007388 */ /* 0x0011e40000000800 */
[----:B------:R-:W-:Y:S06]  /*0830*/  BAR.SYNC.DEFER_BLOCKING 0x0 ;  /* 0x0000000000007b1d */ /* 0x000fec0000010000 */
[----:B------:R-:W-:Y:S05]  /*0840*/  @P1 BRA `(.L_x_98) ;  /* 0xfffffffc00281947 */ /* 0x000fea000383ffff */
[----:B------:R-:W-:-:S07]  /*0850*/  IMAD.MOV.U32 R13, RZ, RZ, R8 ;  /* 0x000000ffff0d7224 */ /* 0x000fce00078e0008 */
.L_x_97:
[----:B------:R-:W-:-:S13]  /*0860*/  ISETP.NE.AND P1, PT, R19, RZ, PT ;  /* 0x000000ff1300720c */ /* 0x000fda0003f25270 */
[----:B------:R-:W-:Y:S05]  /*0870*/  @!P1 BRA `(.L_x_96) ;  /* 0x00000000009c9947 */ /* 0x000fea0003800000 */
[----:B-1----:R-:W-:Y:S01]  /*0880*/  SHF.R.U32.HI R14, RZ, R13, R4 ;  /* 0x0000000dff0e7219 */ /* 0x002fe20000011604 */
[----:B------:R-:W-:Y:S03]  /*0890*/  LDS R15, [R9] ;  /* 0x00000000090f7984 */ /* 0x000fe60000000800 */
[----:B------:R-:W-:-:S13]  /*08a0*/  ISETP.NE.AND P1, PT, R14, RZ, PT ;  /* 0x000000ff0e00720c */ /* 0x000fda0003f25270 */
[----:B------:R-:W-:-:S05]  /*08b0*/  @P1 IMAD.MOV.U32 R14, RZ, RZ, -0x4 ;  /* 0xfffffffcff0e1424 */ /* 0x000fca00078e00ff */
[----:B------:R-:W-:-:S05]  /*08c0*/  @P1 SHF.L.U32 R14, R14, R13, RZ ;  /* 0x0000000d0e0e1219 */ /* 0x000fca00000006ff */
[----:B------:R-:W-:-:S06]  /*08d0*/  @P1 IMAD.IADD R14, R9, 0x1, R14 ;  /* 0x00000001090e1824 */ /* 0x000fcc00078e020e */
[----:B------:R-:W1:Y:S02]  /*08e0*/  @P1 LDS R14, [R14] ;  /* 0x000000000e0e1984 */ /* 0x000e640000000800 */
[----:B-1----:R-:W-:Y:S01]  /*08f0*/  @P1 IADD3 R15, PT, PT, R15, R14, RZ ;  /* 0x0000000e0f0f1210 */ /* 0x002fe20007ffe0ff */
[----:B------:R-:W-:Y:S01]  /*0900*/  BAR.SYNC.DEFER_BLOCKING 0x0 ;  /* 0x0000000000007b1d */ /* 0x000fe20000010000 */
[----:B------:R-:W-:-:S05]  /*0910*/  ISETP.NE.AND P1, PT, R19, 0x1, PT ;  /* 0x000000011300780c */ /* 0x000fca0003f25270 */
[----:B------:R2:W-:Y:S02]  /*0920*/  STS [R9], R15 ;  /* 0x0000000f09007388 */ /* 0x0005e40000000800 */
[----:B------:R-:W-:Y:S06]  /*0930*/  BAR.SYNC.DEFER_BLOCKING 0x0 ;  /* 0x0000000000007b1d */ /* 0x000fec0000010000 */
[----:B--2---:R-:W-:Y:S05]  /*0940*/  @!P1 BRA `(.L_x_96) ;  /* 0x0000000000689947 */ /* 0x004fea0003800000 */
[----:B------:R-:W-:-:S05]  /*0950*/  VIADD R15, R13, 0x1 ;  /* 0x000000010d0f7836 */ /* 0x000fca0000000000 */
[----:B------:R-:W-:-:S04]  /*0960*/  SHF.R.U32.HI R15, RZ, R15, R4 ;  /* 0x0000000fff0f7219 */ /* 0x000fc80000011604 */
[----:B------:R-:W-:Y:S02]  /*0970*/  ISETP.NE.AND P1, PT, R15, RZ, PT ;  /* 0x000000ff0f00720c */ /* 0x000fe40003f25270 */
[----:B------:R-:W-:Y:S11]  /*0980*/  LDS R15, [R9] ;  /* 0x00000000090f7984 */ /* 0x000ff60000000800 */
[----:B------:R-:W-:-:S05]  /*0990*/  @P1 IMAD.MOV.U32 R14, RZ, RZ, -0x8 ;  /* 0xfffffff8ff0e1424 */ /* 0x000fca00078e00ff */
[----:B------:R-:W-:-:S05]  /*09a0*/  @P1 SHF.L.U32 R14, R14, R13, RZ ;  /* 0x0000000d0e0e1219 */ /* 0x000fca00000006ff */
[----:B------:R-:W-:-:S06]  /*09b0*/  @P1 IMAD.IADD R14, R9, 0x1, R14 ;  /* 0x00000001090e1824 */ /* 0x000fcc00078e020e */
[----:B------:R-:W1:Y:S02]  /*09c0*/  @P1 LDS R14, [R14] ;  /* 0x000000000e0e1984 */ /* 0x000e640000000800 */
[----:B-1----:R-:W-:Y:S01]  /*09d0*/  @P1 IMAD.IADD R15, R15, 0x1, R14 ;  /* 0x000000010f0f1824 */ /* 0x002fe200078e020e */
[----:B------:R-:W-:Y:S01]  /*09e0*/  BAR.SYNC.DEFER_BLOCKING 0x0 ;  /* 0x0000000000007b1d */ /* 0x000fe20000010000 */
[----:B------:R-:W-:-:S05]  /*09f0*/  ISETP.NE.AND P1, PT, R19, 0x2, PT ;  /* 0x000000021300780c */ /* 0x000fca0003f25270 */
[----:B------:R2:W-:Y:S02]  /*0a00*/  STS [R9], R15 ;  /* 0x0000000f09007388 */ /* 0x0005e40000000800 */
[----:B------:R-:W-:Y:S06]  /*0a10*/  BAR.SYNC.DEFER_BLOCKING 0x0 ;  /* 0x0000000000007b1d */ /* 0x000fec0000010000 */
[----:B--2---:R-:W-:Y:S05]  /*0a20*/  @!P1 BRA `(.L_x_96) ;  /* 0x0000000000309947 */ /* 0x004fea0003800000 */
[----:B------:R-:W-:-:S04]  /*0a30*/  IADD3 R15, PT, PT, R13, 0x2, RZ ;  /* 0x000000020d0f7810 */ /* 0x000fc80007ffe0ff */
[----:B------:R-:W-:-:S04]  /*0a40*/  SHF.R.U32.HI R15, RZ, R15, R4 ;  /* 0x0000000fff0f7219 */ /* 0x000fc80000011604 */
[----:B------:R-:W-:-:S13]  /*0a50*/  ISETP.NE.AND P1, PT, R15, RZ, PT ;  /* 0x000000ff0f00720c */ /* 0x000fda0003f25270 */
[----:B------:R-:W-:-:S05]  /*0a60*/  @P1 IMAD.MOV.U32 R14, RZ, RZ, -0x10 ;  /* 0xfffffff0ff0e1424 */ /* 0x000fca00078e00ff */
[----:B------:R-:W-:Y:S02]  /*0a70*/  @P1 SHF.L.U32 R14, R14, R13, RZ ;  /* 0x0000000d0e0e1219 */ /* 0x000fe400000006ff */
[----:B------:R-:W-:Y:S03]  /*0a80*/  LDS R13, [R9] ;  /* 0x00000000090d7984 */ /* 0x000fe60000000800 */
[----:B------:R-:W-:-:S06]  /*0a90*/  @P1 IMAD.IADD R14, R9, 0x1, R14 ;  /* 0x00000001090e1824 */ /* 0x000fcc00078e020e */
[----:B------:R-:W1:Y:S02]  /*0aa0*/  @P1 LDS R14, [R14] ;  /* 0x000000000e0e1984 */ /* 0x000e640000000800 */
[----:B-1----:R-:W-:Y:S01]  /*0ab0*/  @P1 IMAD.IADD R13, R13, 0x1, R14 ;  /* 0x000000010d0d1824 */ /* 0x002fe200078e020e */
[----:B------:R-:W-:Y:S06]  /*0ac0*/  BAR.SYNC.DEFER_BLOCKING 0x0 ;  /* 0x0000000000007b1d */ /* 0x000fec0000010000 */
[----:B------:R2:W-:Y:S02]  /*0ad0*/  STS [R9], R13 ;  /* 0x0000000d09007388 */ /* 0x0005e40000000800 */
[----:B------:R-:W-:Y:S06]  /*0ae0*/  BAR.SYNC.DEFER_BLOCKING 0x0 ;  /* 0x0000000000007b1d */ /* 0x000fec0000010000 */
.L_x_96:
[----:B------:R-:W3:Y:S01]  /*0af0*/  LDS R16, [R9] ;  /* 0x0000000009107984 */ /* 0x000ee20000000800 */
[----:B------:R-:W-:Y:S01]  /*0b00*/  BAR.SYNC.DEFER_BLOCKING 0x0 ;  /* 0x0000000000007b1d */ /* 0x000fe20000010000 */
[----:B------:R-:W-:-:S05]  /*0b10*/  ISETP.NE.AND P1, PT, R4, RZ, PT ;  /* 0x000000ff0400720c */ /* 0x000fca0003f25270 */
[----:B------:R-:W4:Y:S08]  /*0b20*/  LDCU UR6, c[0x0][0x3a8] ;  /* 0x00007500ff0677ac */ /* 0x000f300008000800 */
[----:B-1----:R-:W1:Y:S01]  /*0b30*/  @!P1 LDC.64 R14, c[0x0][0x390] ;  /* 0x0000e400ff0e9b82 */ /* 0x002e620000000a00 */
[C---:B------:R-:W-:Y:S01]  /*0b40*/  @!P1 IMAD R17, R10.reuse, UR9, R5 ;  /* 0x000000090a119c24 */ /* 0x040fe2000f8e0205 */
[C---:B------:R-:W-:Y:S01]  /*0b50*/  @!P1 LEA R18, R10.reuse, UR5, 0x2 ;  /* 0x000000050a129c11 */ /* 0x040fe2000f8e10ff */
[----:B------:R-:W-:Y:S01]  /*0b60*/  VIADD R10, R10, 0x1 ;  /* 0x000000010a0a7836 */ /* 0x000fe20000000000 */
[----:B----4-:R-:W-:Y:S01]  /*0b70*/  ISETP.GE.U32.OR P0, PT, R0, UR6, !P0 ;  /* 0x0000000600007c0c */ /* 0x010fe2000c706470 */
[----:B---3--:R-:W-:Y:S01]  /*0b80*/  STS [R9+0x4], R16 ;  /* 0x0000041009007388 */ /* 0x008fe20000000800 */
[----:B-1----:R-:W-:-:S02]  /*0b90*/  @!P1 IMAD.WIDE.U32 R14, R17, 0x4, R14 ;  /* 0x00000004110e9825 */ /* 0x002fc400078e000e */
[----:B------:R-:W-:Y:S06]  /*0ba0*/  BAR.SYNC.DEFER_BLOCKING 0x0 ;  /* 0x0000000000007b1d */ /* 0x000fec0000010000 */
[----:B------:R-:W-:Y:S04]  /*0bb0*/  @!P1 STS [UR7], RZ ;  /* 0x000000ffff009988 */ /* 0x000fe80008000807 */
[----:B--2---:R-:W1:Y:S04]  /*0bc0*/  @!P1 LDS R13, [UR8] ;  /* 0x00000008ff0d9984 */ /* 0x004e680008000800 */
[----:B-1----:R-:W-:Y:S04]  /*0bd0*/  @!P1 STS [R18+0x4], R13 ;  /* 0x0000040d12009388 */ /* 0x002fe80000000800 */
[----:B------:R-:W-:Y:S01]  /*0be0*/  @!P1 STG.E desc[UR10][R14.64], R13 ;  /* 0x0000000d0e009986 */ /* 0x000fe2000c10190a */
[----:B------:R-:W-:Y:S06]  /*0bf0*/  BAR.SYNC.DEFER_BLOCKING 0x0 ;  /* 0x0000000000007b1d */ /* 0x000fec0000010000 */
[----:B------:R-:W1:Y:S04]  /*0c00*/  @!P0 LDS R17, [R9] ;  /* 0x0000000009118984 */ /* 0x000e680000000800 */
[----:B-1----:R1:W-:Y:S01]  /*0c10*/  @!P0 STS [R6+0x4], R17 ;  /* 0x0000041106008388 */ /* 0x0023e20000000800 */
[----:B------:R-:W-:Y:S01]  /*0c20*/  BAR.SYNC.DEFER_BLOCKING 0x0 ;  /* 0x0000000000007b1d */ /* 0x000fe20000010000 */
[----:B------:R-:W-:-:S13]  /*0c30*/  ISETP.NE.AND P0, PT, R10, 0x10, PT ;  /* 0x000000100a00780c */ /* 0x000fda0003f05270 */
[----:B-1----:R-:W-:Y:S05]  /*0c40*/  @P0 BRA `(.L_x_99) ;  /* 0xfffffff400dc0947 */ /* 0x002fea000383ffff */
[----:B------:R-:W-:Y:S01]  /*0c50*/  BSSY.RECONVERGENT B0, `(.L_x_100) ;  /* 0x0000030000007945 */ /* 0x000fe20003800200 */
[----:B------:R-:W-:-:S03]  /*0c60*/  ISETP.GE.U32.AND P0, PT, R0, UR6, PT ;  /* 0x0000000600007c0c */ /* 0x000fc6000bf06070 */
[----:B------:R-:W-:Y:S10]  /*0c70*/  @P1 BRA `(.L_x_101) ;  /* 0x0000000000b41947 */ /* 0x000ff40003800000 */
[----:B------:R-:W-:Y:S04]  /*0c80*/  LDS R5, [UR5+0x4] ;  /* 0x00000405ff057984 */ /* 0x000fe80008000800 */
[----:B------:R-:W1:Y:S04]  /*0c90*/  LDS R8, [UR5+0x8] ;  /* 0x00000805ff087984 */ /* 0x000e680008000800 */
[----:B------:R-:W2:Y:S04]  /*0ca0*/  LDS R10, [UR5+0xc] ;  /* 0x00000c05ff0a7984 */ /* 0x000ea80008000800 */
[----:B------:R-:W3:Y:S04]  /*0cb0*/  LDS R11, [UR5+0x10] ;  /* 0x00001005ff0b7984 */ /* 0x000ee80008000800 */
[----:B------:R-:W4:Y:S04]  /*0cc0*/  LDS R14, [UR5+0x14] ;  /* 0x00001405ff0e7984 */ /* 0x000f280008000800 */
[----:B------:R-:W5:Y:S04]  /*0cd0*/  LDS R15, [UR5+0x18] ;  /* 0x00001805ff0f7984 */ /* 0x000f680008000800 */
[----:B------:R-:W5:Y:S04]  /*0ce0*/  LDS R16, [UR5+0x1c] ;  /* 0x00001c05ff107984 */ /* 0x000f680008000800 */
[----:B------:R-:W5:Y:S04]  /*0cf0*/  LDS R17, [UR5+0x20] ;  /* 0x00002005ff117984 */ /* 0x000f680008000800 */
[----:B------:R-:W5:Y:S04]  /*0d00*/  LDS R18, [UR5+0x24] ;  /* 0x00002405ff127984 */ /* 0x000f680008000800 */
[----:B------:R-:W5:Y:S04]  /*0d10*/  LDS R19, [UR5+0x28] ;  /* 0x00002805ff137984 */ /* 0x000f680008000800 */
[----:B0-----:R-:W0:Y:S01]  /*0d20*/  LDS R20, [UR5+0x2c] ;  /* 0x00002c05ff147984 */ /* 0x001e220008000800 */
[----:B-1----:R-:W-:-:S03]  /*0d30*/  IADD3 R9, PT, PT, R5, R8, RZ ;  /* 0x0000000805097210 */ /* 0x002fc60007ffe0ff */
[----:B------:R-:W1:Y:S02]  /*0d40*/  LDS R4, [UR5+0x30] ;  /* 0x00003005ff047984 */ /* 0x000e640008000800 */
[----:B--2---:R-:W-:Y:S02]  /*0d50*/  IMAD.IADD R12, R9, 0x1, R10 ;  /* 0x00000001090c7824 */ /* 0x004fe400078e020a */
[----:B------:R-:W2:Y:S02]  /*0d60*/  LDS R8, [UR5+0x34] ;  /* 0x00003405ff087984 */ /* 0x000ea40008000800 */
[----:B---3--:R-:W-:Y:S02]  /*0d70*/  IMAD.IADD R13, R12, 0x1, R11 ;  /* 0x000000010c0d7824 */ /* 0x008fe400078e020b */
[----:B------:R-:W3:Y:S02]  /*0d80*/  LDS R10, [UR5+0x38] ;  /* 0x00003805ff0a7984 */ /* 0x000ee40008000800 */
[----:B----4-:R-:W-:-:S02]  /*0d90*/  IMAD.IADD R14, R13, 0x1, R14 ;  /* 0x000000010d0e7824 */ /* 0x010fc400078e020e */
[----:B------:R-:W4:Y:S03]  /*0da0*/  LDS R11, [UR5+0x3c] ;  /* 0x00003c05ff0b7984 */ /* 0x000f260008000800 */
[----:B-----5:R-:W-:Y:S01]  /*0db0*/  IADD3 R15, PT, PT, R14, R15, RZ ;  /* 0x0000000f0e0f7210 */ /* 0x020fe20007ffe0ff */
[----:B------:R0:W-:Y:S04]  /*0dc0*/  STS [UR5+0x48], R5 ;  /* 0x00004805ff007988 */ /* 0x0001e80008000805 */
[----:B------:R-:W-:Y:S01]  /*0dd0*/  IMAD.IADD R16, R15, 0x1, R16 ;  /* 0x000000010f107824 */ /* 0x000fe200078e0210 */
[----:B------:R0:W-:Y:S03]  /*0de0*/  STS [UR5+0x4c], R9 ;  /* 0x00004c09ff007988 */ /* 0x0001e60008000805 */
[----:B------:R-:W-:Y:S01]  /*0df0*/  IMAD.IADD R17, R16, 0x1, R17 ;  /* 0x0000000110117824 */ /* 0x000fe200078e0211 */
[----:B------:R0:W-:Y:S03]  /*0e00*/  STS [UR5+0x50], R12 ;  /* 0x0000500cff007988 */ /* 0x0001e60008000805 */
[----:B------:R-:W-:Y:S01]  /*0e10*/  IMAD.IADD R18, R17, 0x1, R18 ;  /* 0x0000000111127824 */ /* 0x000fe200078e0212 */
[----:B------:R0:W-:Y:S04]  /*0e20*/  STS [UR5+0x54], R13 ;  /* 0x0000540dff007988 */ /* 0x0001e80008000805 */
[----:B------:R-:W-:Y:S01]  /*0e30*/  IADD3 R19, PT, PT, R18, R19, RZ ;  /* 0x0000001312137210 */ /* 0x000fe20007ffe0ff */
[----:B------:R1:W-:Y:S04]  /*0e40*/  STS [UR5+0x58], R14 ;  /* 0x0000580eff007988 */ /* 0x0003e80008000805 */
[----:B0-----:R-:W-:Y:S01]  /*0e50*/  IMAD.IADD R21, R19, 0x1, R20 ;  /* 0x0000000113157824 */ /* 0x001fe200078e0214 */
[----:B------:R0:W-:Y:S03]  /*0e60*/  STS [UR5+0x5c], R15 ;  /* 0x00005c0fff007988 */ /* 0x0001e60008000805 */
[----:B-1----:R-:W-:Y:S01]  /*0e70*/  IMAD.IADD R23, R21, 0x1, R4 ;  /* 0x0000000115177824 */ /* 0x002fe200078e0204 */
[----:B------:R0:W-:Y:S03]  /*0e80*/  STS [UR5+0x60], R16 ;  /* 0x00006010ff007988 */ /* 0x0001e60008000805 */
[----:B--2---:R-:W-:Y:S01]  /*0e90*/  IMAD.IADD R25, R23, 0x1, R8 ;  /* 0x0000000117197824 */ /* 0x004fe200078e0208 */
[----:B------:R0:W-:Y:S04]  /*0ea0*/  STS [UR5+0x64], R17 ;  /* 0x00006411ff007988 */ /* 0x0001e80008000805 */
[----:B---3--:R-:W-:Y:S01]  /*0eb0*/  IADD3 R10, PT, PT, R25, R10, RZ ;  /* 0x0000000a190a7210 */ /* 0x008fe20007ffe0ff */
[----:B------:R0:W-:Y:S04]  /*0ec0*/  STS [UR5+0x68], R18 ;  /* 0x00006812ff007988 */ /* 0x0001e80008000805 */
[----:B----4-:R-:W-:Y:S01]  /*0ed0*/  IMAD.IADD R11, R10, 0x1, R11 ;  /* 0x000000010a0b7824 */ /* 0x010fe200078e020b */
[----:B------:R0:W-:Y:S04]  /*0ee0*/  STS [UR5+0x6c], R19 ;  /* 0x00006c13ff007988 */ /* 0x0001e80008000805 */
[----:B------:R0:W-:Y:S04]  /*0ef0*/  STS [UR5+0x70], R21 ;  /* 0x00007015ff007988 */ /* 0x0001e80008000805 */
[----:B------:R0:W-:Y:S04]  /*0f00*/  STS [UR5+0x74], R23 ;  /* 0x00007417ff007988 */ /* 0x0001e80008000805 */
[----:B------:R0:W-:Y:S04]  /*0f10*/  STS [UR5+0x78], R25 ;  /* 0x00007819ff007988 */ /* 0x0001e80008000805 */
[----:B------:R0:W-:Y:S04]  /*0f20*/  STS [UR5+0x7c], R10 ;  /* 0x00007c0aff007988 */ /* 0x0001e80008000805 */
[----:B------:R0:W-:Y:S04]  /*0f30*/  STS [UR5+0x80], R11 ;  /* 0x0000800bff007988 */ /* 0x0001e80008000805 */
[----:B------:R-:W-:Y:S01]  /*0f40*/  STS [UR5+0x44], RZ ;  /* 0x000044ffff007988 */ /* 0x000fe20008000805 */
.L_x_101:
[----:B------:R-:W-:Y:S05]  /*0f50*/  BSYNC.RECONVERGENT B0 ;  /* 0x0000000000007941 */ /* 0x000fea0003800200 */
.L_x_100:
[----:B------:R-:W-:Y:S06]  /*0f60*/  BAR.SYNC.DEFER_BLOCKING 0x0 ;  /* 0x0000000000007b1d */ /* 0x000fec0000010000 */
[----:B------:R-:W-:Y:S05]  /*0f70*/  @P0 EXIT ;  /* 0x000000000000094d */ /* 0x000fea0003800000 */
[----:B------:R-:W-:Y:S01]  /*0f80*/  LEA R7, R7, UR5, 0x2 ;  /* 0x0000000507077c11 */ /* 0x000fe2000f8e10ff */
[----:B------:R-:W-:Y:S01]  /*0f90*/  LDS R4, [R6+0x4] ;  /* 0x0000040006047984 */ /* 0x000fe20000000800 */
[----:B0-----:R-:W0:Y:S04]  /*0fa0*/  LDC.64 R8, c[0x0][0x388] ;  /* 0x0000e200ff087b82 */ /* 0x001e280000000a00 */
[----:B------:R-:W1:Y:S01]  /*0fb0*/  LDS R7, [R7+0x44] ;  /* 0x0000440007077984 */ /* 0x000e620000000800 */
[----:B0-----:R-:W-:-:S04]  /*0fc0*/  IMAD.WIDE.U32 R8, R0, 0x4, R8 ;  /* 0x0000000400087825 */ /* 0x001fc800078e0008 */
[----:B-1----:R-:W-:-:S05]  /*0fd0*/  IMAD.IADD R4, R4, 0x1, R7 ;  /* 0x0000000104047824 */ /* 0x002fca00078e0207 */
[C---:B------:R-:W-:Y:S01]  /*0fe0*/  LEA R10, R4.reuse, UR4, 0x2 ;  /* 0x00000004040a7c11 */ /* 0x040fe2000f8e10ff */
[----:B------:R-:W-:Y:S01]  /*0ff0*/  BAR.SYNC.DEFER_BLOCKING 0x0 ;  /* 0x0000000000007b1d */ /* 0x000fe20000010000 */
[----:B------:R-:W-:-:S07]  /*1000*/  LEA R12, R4, UR8, 0x2 ;  /* 0x00000008040c7c11 */ /* 0x000fce000f8e10ff */
[----:B------:R-:W0:Y:S01]  /*1010*/  LDC.64 R4, c[0x0][0x380] ;  /* 0x0000e000ff047b82 */ /* 0x000e220000000a00 */
[----:B------:R-:W-:Y:S04]  /*1020*/  STS [R10], R3 ;  /* 0x000000030a007388 */ /* 0x000fe80000000800 */
[----:B------:R-:W1:Y:S01]  /*1030*/  LDS R11, [R6+0x4] ;  /* 0x00000400060b7984 */ /* 0x000e620000000800 */
[----:B0-----:R-:W-:-:S03]  /*1040*/  IMAD.WIDE.U32 R4, R0, 0x4, R4 ;  /* 0x0000000400047825 */ /* 0x001fc600078e0004 */
[----:B-1----:R-:W-:Y:S01]  /*1050*/  STS [R12+0x4], R11 ;  /* 0x0000040b0c007388 */ /* 0x002fe20000000800 */
[----:B------:R-:W-:Y:S06]  /*1060*/  BAR.SYNC.DEFER_BLOCKING 0x0 ;  /* 0x0000000000007b1d */ /* 0x000fec0000010000 */
[----:B------:R-:W0:Y:S04]  /*1070*/  LDS R13, [R2] ;  /* 0x00000000020d7984 */ /* 0x000e280000000800 */
[----:B------:R-:W1:Y:S04]  /*1080*/  LDS R15, [R6+0x4] ;  /* 0x00000400060f7984 */ /* 0x000e680000000800 */
[----:B0-----:R-:W-:Y:S04]  /*1090*/  STG.E desc[UR10][R4.64], R13 ;  /* 0x0000000d04007986 */ /* 0x001fe8000c10190a */
[----:B-1----:R-:W-:Y:S01]  /*10a0*/  STG.E desc[UR10][R8.64], R15 ;  /* 0x0000000f08007986 */ /* 0x002fe2000c10190a */
[----:B------:R-:W-:Y:S05]  /*10b0*/  EXIT ;  /* 0x000000000000794d */ /* 0x000fea0003800000 */
.L_x_102:
        /* <DEDUP_REMOVED lines=12> */
.L_x_107:


//--------------------- .nv.shared._ZN3cub18CUB_300001_SM_10006detail4scan16DeviceScanKernelINS2_10policy_hubIjjjjN4cuda3std3__44plusIvEEE10Policy1000EPjSC_NS0_13ScanTileStateIjLb1EEES9_NS1_10InputValueIjSC_EEjjLb0EjEEvT0_T1_T2_iT3_T4_T5_ --------------------------
	.section	.nv.shared._ZN3cub18CUB_300001_SM_10006detail4scan16DeviceScanKernelINS2_10policy_hubIjjjjN4cuda3std3__44plusIvEEE10Policy1000EPjSC_NS0_13ScanTileStateIjLb1EEES9_NS1_10InputValueIjSC_EEjjLb0EjEEvT0_T1_T2_iT3_T4_T5_,"aw",@nobits
	.sectionflags	@""
	.align	16
.nv.shared._ZN3cub18CUB_300001_SM_10006detail4scan16DeviceScanKernelINS2_10policy_hubIjjjjN4cuda3std3__44plusIvEEE10Policy1000EPjSC_NS0_13ScanTileStateIjLb1EEES9_NS1_10InputValueIjSC_EEjjLb0EjEEvT0_T1_T2_iT3_T4_T5_:
	.zero		34832


//--------------------- .nv.shared.reserved.0     --------------------------
	.section	.nv.shared.reserved.0,"aw",@nobits
	.weak		__nv_reservedSMEM_offset_0_alias
	.size		__nv_reservedSMEM_offset_0_alias, 0, 64
	.other		__nv_reservedSMEM_offset_0_alias,@"STO_CUDA_RESERVED_SHARED STV_DEFAULT"
__nv_reservedSMEM_offset_0_alias:
	.zero		0
	.zero		64


//--------------------- .nv.global                --------------------------
	.section	.nv.global,"aw",@nobits
.nv.global:
	.type		_ZN34_INTERNAL_bdab3dd3_4_k_cu_afa9df7e6thrust24THRUST_300001_SM_1000_NS12placeholders2_5E,@object
	.size		_ZN34_INTERNAL_bdab3dd3_4_k_cu_afa9df7e6thrust24THRUST_300001_SM_1000_NS12placeholders2_5E,(_ZN34_INTERNAL_bdab3dd3_4_k_cu_afa9df7e4cuda3std3__45__cpo6cbeginE - _ZN34_INTERNAL_bdab3dd3_4_k_cu_afa9df7e6thrust24THRUST_300001_SM_1000_NS12placeholders2_5E)
_ZN34_INTERNAL_bdab3dd3_4_k_cu_afa9df7e6thrust24THRUST_300001_SM_1000_NS12placeholders2_5E:
	.zero		1
	.type		_ZN34_INTERNAL_bdab3dd3_4_k_cu_afa9df7e4cuda3std3__45__cpo6cbeginE,@object
	.size		_ZN34_INTERNAL_bdab3dd3_4_k_cu_afa9df7e4cuda3std3__45__cpo6cbeginE,(_ZN34_INTERNAL_bdab3dd3_4_k_cu_afa9df7e4cuda3std6ranges3__45__cpo6cbeginE - _ZN34_INTERNAL_bdab3dd3_4_k_cu_afa9df7e4cuda3std3__45__cpo6cbeginE)
_ZN34_INTERNAL_bdab3dd3_4_k_cu_afa9df7e4cuda3std3__45__cpo6cbeginE:
	.zero		1
	.type		_ZN34_INTERNAL_bdab3dd3_4_k_cu_afa9df7e4cuda3std6ranges3__45__cpo6cbeginE,@object
	.size		_ZN34_INTERNAL_bdab3dd3_4_k_cu_afa9df7e4cuda3std6ranges3__45__cpo6cbeginE,(_ZN34_INTERNAL_bdab3dd3_4_k_cu_afa9df7e4cuda3std3__48in_placeE - _ZN34_INTERNAL_bdab3dd3_4_k_cu_afa9df7e4cuda3std6ranges3__45__cpo6cbeginE)
_ZN34_INTERNAL_bdab3dd3_4_k_cu_afa9df7e4cuda3std6ranges3__45__cpo6cbeginE:
	.zero		1
	.type		_ZN34_INTERNAL_bdab3dd3_4_k_cu_afa9df7e4cuda3std3__48in_placeE,@object
	.size		_ZN34_INTERNAL_bdab3dd3_4_k_cu_afa9df7e4cuda3std3__48in_placeE,(_ZN34_INTERNAL_bdab3dd3_4_k_cu_afa9df7e4cuda3std6ranges3__45__cpo4sizeE - _ZN34_INTERNAL_bdab3dd3_4_k_cu_afa9df7e4cuda3std3__48in_placeE)
_ZN34_INTERNAL_bdab3dd3_4_k_cu_afa9df7e4cuda3std3__48in_placeE:
	.zero		1
	.type		_ZN34_INTERNAL_bdab3dd3_4_k_cu_afa9df7e4cuda3std6ranges3__45__cpo4sizeE,@object
	.size		_ZN34_INTERNAL_bdab3dd3_4_k_cu_afa9df7e4cuda3std6ranges3__45__cpo4sizeE,(_ZN34_INTERNAL_bdab3dd3_4_k_cu_afa9df7e6thrust24THRUST_300001_SM_1000_NS12placeholders2_9E - _ZN34_INTERNAL_bdab3dd3_4_k_cu_afa9df7e4cuda3std6ranges3__45__cpo4sizeE)
_ZN34_INTERNAL_bdab3dd3_4_k_cu_afa9df7e4cuda3std6ranges3__45__cpo4sizeE:
	.zero		1
	.type		_ZN34_INTERNAL_bdab3dd3_4_k_cu_afa9df7e6thrust24THRUST_300001_SM_1000_NS12placeholders2_9E,@object
	.size		_ZN34_INTERNAL_bdab3dd3_4_k_cu_afa9df7e6thrust24THRUST_300001_SM_1000_NS12placeholders2_9E,(_ZN34_INTERNAL_bdab3dd3_4_k_cu_afa9df7e4cuda3std3__45__cpo7crbeginE - _ZN34_INTERNAL_bdab3dd3_4_k_cu_afa9df7e6thrust24THRUST_300001_SM_1000_NS12placeholders2_9E)
_ZN34_INTERNAL_bdab3dd3_4_k_cu_afa9df7e6thrust24THRUST_300001_SM_1000_NS12placeholders2_9E:
	.zero		1
	.type		_ZN34_INTERNAL_bdab3dd3_4_k_cu_afa9df7e4cuda3std3__45__cpo7crbeginE,@object
	.size		_ZN34_INTERNAL_bdab3dd3_4_k_cu_afa9df7e4cuda3std3__45__cpo7crbeginE,(_ZN34_INTERNAL_bdab3dd3_4_k_cu_afa9df7e4cuda3std6ranges3__45__cpo4nextE - _ZN34_INTERNAL_bdab3dd3_4_k_cu_afa9df7e4cuda3std3__45__cpo7crbeginE)
_ZN34_INTERNAL_bdab3dd3_4_k_cu_afa9df7e4cuda3std3__45__cpo7crbeginE:
	.zero		1
	.type		_ZN34_INTERNAL_bdab3dd3_4_k_cu_afa9df7e4cuda3std6ranges3__45__cpo4nextE,@object
	.size		_ZN34_INTERNAL_bdab3dd3_4_k_cu_afa9df7e4cuda3std6ranges3__45__cpo4nextE,(_ZN34_INTERNAL_bdab3dd3_4_k_cu_afa9df7e4cuda3std6ranges3__45__cpo4swapE - _ZN34_INTERNAL_bdab3dd3_4_k_cu_afa9df7e4cuda3std6ranges3__45__cpo4nextE)
_ZN34_INTERNAL_bdab3dd3_4_k_cu_afa9df7e4cuda3std6ranges3__45__cpo4nextE:
	.zero		1
	.type		_ZN34_INTERNAL_bdab3dd3_4_k_cu_afa9df7e4cuda3std6ranges3__45__cpo4swapE,@object
	.size		_ZN34_INTERNAL_bdab3dd3_4_k_cu_afa9df7e4cuda3std6ranges3__45__cpo4swapE,(_ZN34_INTERNAL_bdab3dd3_4_k_cu_afa9df7e6thrust24THRUST_300001_SM_1000_NS12placeholders2_1E - _ZN34_INTERNAL_bdab3dd3_4_k_cu_afa9df7e4cuda3std6ranges3__45__cpo4swapE)
_ZN34_INTERNAL_bdab3dd3_4_k_cu_afa9df7e4cuda3std6ranges3__45__cpo4swapE:
	.zero		1
	.type		_ZN34_INTERNAL_bdab3dd3_4_k_cu_afa9df7e6thrust24THRUST_300001_SM_1000_NS12placeholders2_1E,@object
	.size		_ZN34_INTERNAL_bdab3dd3_4_k_cu_afa9df7e6thrust24THRUST_300001_SM_1000_NS12placeholders2_1E,(_ZN34_INTERNAL_bdab3dd3_4_k_cu_afa9df7e6thrust24THRUST_300001_SM_1000_NS12placeholders2_3E - _ZN34_INTERNAL_bdab3dd3_4_k_cu_afa9df7e6thrust24THRUST_300001_SM_1000_NS12placeholders2_1E)
_ZN34_INTERNAL_bdab3dd3_4_k_cu_afa9df7e6thrust24THRUST_300001_SM_1000_NS12placeholders2_1E:
	.zero		1
	.type		_ZN34_INTERNAL_bdab3dd3_4_k_cu_afa9df7e6thrust24THRUST_300001_SM_1000_NS12placeholders2_3E,@object
	.size		_ZN34_INTERNAL_bdab3dd3_4_k_cu_afa9df7e6thrust24THRUST_300001_SM_1000_NS12placeholders2_3E,(_ZN34_INTERNAL_bdab3dd3_4_k_cu_afa9df7e4cuda3std3__45__cpo5beginE - _ZN34_INTERNAL_bdab3dd3_4_k_cu_afa9df7e6thrust24THRUST_300001_SM_1000_NS12placeholders2_3E)
_ZN34_INTERNAL_bdab3dd3_4_k_cu_afa9df7e6thrust24THRUST_300001_SM_1000_NS12placeholders2_3E:
	.zero		1
	.type		_ZN34_INTERNAL_bdab3dd3_4_k_cu_afa9df7e4cuda3std3__45__cpo5beginE,@object
	.size		_ZN34_INTERNAL_bdab3dd3_4_k_cu_afa9df7e4cuda3std3__45__cpo5beginE,(_ZN34_INTERNAL_bdab3dd3_4_k_cu_afa9df7e4cuda3std6ranges3__45__cpo5beginE - _ZN34_INTERNAL_bdab3dd3_4_k_cu_afa9df7e4cuda3std3__45__cpo5beginE)
_ZN34_INTERNAL_bdab3dd3_4_k_cu_afa9df7e4cuda3std3__45__cpo5beginE:
	.zero		1
	.type		_ZN34_INTERNAL_bdab3dd3_4_k_cu_afa9df7e4cuda3std6ranges3__45__cpo5beginE,@object
	.size		_ZN34_INTERNAL_bdab3dd3_4_k_cu_afa9df7e4cuda3std6ranges3__45__cpo5beginE,(_ZN34_INTERNAL_bdab3dd3_4_k_cu_afa9df7e4cuda3std3__436_GLOBAL__N__bdab3dd3_4_k_cu_afa9df7e6ignoreE - _ZN34_INTERNAL_bdab3dd3_4_k_cu_afa9df7e4cuda3std6ranges3__45__cpo5beginE)
_ZN34_INTERNAL_bdab3dd3_4_k_cu_afa9df7e4cuda3std6ranges3__45__cpo5beginE:
	.zero		1
	.type		_ZN34_INTERNAL_bdab3dd3_4_k_cu_afa9df7e4cuda3std3__436_GLOBAL__N__bdab3dd3_4_k_cu_afa9df7e6ignoreE,@object
	.size		_ZN34_INTERNAL_bdab3dd3_4_k_cu_afa9df7e4cuda3std3__436_GLOBAL__N__bdab3dd3_4_k_cu_afa9df7e6ignoreE,(_ZN34_INTERNAL_bdab3dd3_4_k_cu_afa9df7e4cuda3std6ranges3__45__cpo4dataE - _ZN34_INTERNAL_bdab3dd3_4_k_cu_afa9df7e4cuda3std3__436_GLOBAL__N__bdab3dd3_4_k_cu_afa9df7e6ignoreE)
_ZN34_INTERNAL_bdab3dd3_4_k_cu_afa9df7e4cuda3std3__436_GLOBAL__N__bdab3dd3_4_k_cu_afa9df7e6ignoreE:
	.zero		1
	.type		_ZN34_INTERNAL_bdab3dd3_4_k_cu_afa9df7e4cuda3std6ranges3__45__cpo4dataE,@object
	.size		_ZN34_INTERNAL_bdab3dd3_4_k_cu_afa9df7e4cuda3std6ranges3__45__cpo4dataE,(_ZN34_INTERNAL_bdab3dd3_4_k_cu_afa9df7e6thrust24THRUST_300001_SM_1000_NS12placeholders2_7E - _ZN34_INTERNAL_bdab3dd3_4_k_cu_afa9df7e4cuda3std6ranges3__45__cpo4dataE)
_ZN34_INTERNAL_bdab3dd3_4_k_cu_afa9df7e4cuda3std6ranges3__45__cpo4dataE:
	.zero		1
	.type		_ZN34_INTERNAL_bdab3dd3_4_k_cu_afa9df7e6thrust24THRUST_300001_SM_1000_NS12placeholders2_7E,@object
	.size		_ZN34_INTERNAL_bdab3dd3_4_k_cu_afa9df7e6thrust24THRUST_300001_SM_1000_NS12placeholders2_7E,(_ZN34_INTERNAL_bdab3dd3_4_k_cu_afa9df7e4cuda3std3__45__cpo6rbeginE - _ZN34_INTERNAL_bdab3dd3_4_k_cu_afa9df7e6thrust24THRUST_300001_SM_1000_NS12placeholders2_7E)
_ZN34_INTERNAL_bdab3dd3_4_k_cu_afa9df7e6thrust24THRUST_300001_SM_1000_NS12placeholders2_7E:
	.zero		1
	.type		_ZN34_INTERNAL_bdab3dd3_4_k_cu_afa9df7e4cuda3std3__45__cpo6rbeginE,@object
	.size		_ZN34_INTERNAL_bdab3dd3_4_k_cu_afa9df7e4cuda3std3__45__cpo6rbeginE,(_ZN34_INTERNAL_bdab3dd3_4_k_cu_afa9df7e4cuda3std6ranges3__45__cpo7advanceE - _ZN34_INTERNAL_bdab3dd3_4_k_cu_afa9df7e4cuda3std3__45__cpo6rbeginE)
_ZN34_INTERNAL_bdab3dd3_4_k_cu_afa9df7e4cuda3std3__45__cpo6rbeginE:
	.zero		1
	.type		_ZN34_INTERNAL_bdab3dd3_4_k_cu_afa9df7e4cuda3std6ranges3__45__cpo7advanceE,@object
	.size		_ZN34_INTERNAL_bdab3dd3_4_k_cu_afa9df7e4cuda3std6ranges3__45__cpo7advanceE,(_ZN34_INTERNAL_bdab3dd3_4_k_cu_afa9df7e4cuda3std3__47nulloptE - _ZN34_INTERNAL_bdab3dd3_4_k_cu_afa9df7e4cuda3std6ranges3__45__cpo7advanceE)
_ZN34_INTERNAL_bdab3dd3_4_k_cu_afa9df7e4cuda3std6ranges3__45__cpo7advanceE:
	.zero		1
	.type		_ZN34_INTERNAL_bdab3dd3_4_k_cu_afa9df7e4cuda3std3__47nulloptE,@object
	.size		_ZN34_INTERNAL_bdab3dd3_4_k_cu_afa9df7e4cuda3std3__47nulloptE,(_ZN34_INTERNAL_bdab3dd3_4_k_cu_afa9df7e4cuda3std6ranges3__45__cpo8distanceE - _ZN34_INTERNAL_bdab3dd3_4_k_cu_afa9df7e4cuda3std3__47nulloptE)
_ZN34_INTERNAL_bdab3dd3_4_k_cu_afa9df7e4cuda3std3__47nulloptE:
	.zero		1
	.type		_ZN34_INTERNAL_bdab3dd3_4_k_cu_afa9df7e4cuda3std6ranges3__45__cpo8distanceE,@object
	.size		_ZN34_INTERNAL_bdab3dd3_4_k_cu_afa9df7e4cuda3std6ranges3__45__cpo8distanceE,(_ZN34_INTERNAL_bdab3dd3_4_k_cu_afa9df7e6thrust24THRUST_300001_SM_1000_NS12placeholders2_6E - _ZN34_INTERNAL_bdab3dd3_4_k_cu_afa9df7e4cuda3std6ranges3__45__cpo8distanceE)
_ZN34_INTERNAL_bdab3dd3_4_k_cu_afa9df7e4cuda3std6ranges3__45__cpo8distanceE:
	.zero		1
	.type		_ZN34_INTERNAL_bdab3dd3_4_k_cu_afa9df7e6thrust24THRUST_300001_SM_1000_NS12placeholders2_6E,@object
	.size		_ZN34_INTERNAL_bdab3dd3_4_k_cu_afa9df7e6thrust24THRUST_300001_SM_1000_NS12placeholders2_6E,(_ZN34_INTERNAL_bdab3dd3_4_k_cu_afa9df7e4cuda3std3__45__cpo4cendE - _ZN34_INTERNAL_bdab3dd3_4_k_cu_afa9df7e6thrust24THRUST_300001_SM_1000_NS12placeholders2_6E)
_ZN34_INTERNAL_bdab3dd3_4_k_cu_afa9df7e6thrust24THRUST_300001_SM_1000_NS12placeholders2_6E:
	.zero		1
	.type		_ZN34_INTERNAL_bdab3dd3_4_k_cu_afa9df7e4cuda3std3__45__cpo4cendE,@object
	.size		_ZN34_INTERNAL_bdab3dd3_4_k_cu_afa9df7e4cuda3std3__45__cpo4cendE,(_ZN34_INTERNAL_bdab3dd3_4_k_cu_afa9df7e4cuda3std6ranges3__45__cpo4cendE - _ZN34_INTERNAL_bdab3dd3_4_k_cu_afa9df7e4cuda3std3__45__cpo4cendE)
_ZN34_INTERNAL_bdab3dd3_4_k_cu_afa9df7e4cuda3std3__45__cpo4cendE:
	.zero		1
	.type		_ZN34_INTERNAL_bdab3dd3_4_k_cu_afa9df7e4cuda3std6ranges3__45__cpo4cendE,@object
	.size		_ZN34_INTERNAL_bdab3dd3_4_k_cu_afa9df7e4cuda3std6ranges3__45__cpo4cendE,(_ZN34_INTERNAL_bdab3dd3_4_k_cu_afa9df7e4cuda3std3__420unreachable_sentinelE - _ZN34_INTERNAL_bdab3dd3_4_k_cu_afa9df7e4cuda3std6ranges3__45__cpo4cendE)
_ZN34_INTERNAL_bdab3dd3_4_k_cu_afa9df7e4cuda3std6ranges3__45__cpo4cendE:
	.zero		1
	.type		_ZN34_INTERNAL_bdab3dd3_4_k_cu_afa9df7e4cuda3std3__420unreachable_sentinelE,@object
	.size		_ZN34_INTERNAL_bdab3dd3_4_k_cu_afa9df7e4cuda3std3__420unreachable_sentinelE,(_ZN34_INTERNAL_bdab3dd3_4_k_cu_afa9df7e4cuda3std6ranges3__45__cpo5ssizeE - _ZN34_INTERNAL_bdab3dd3_4_k_cu_afa9df7e4cuda3std3__420unreachable_sentinelE)
_ZN34_INTERNAL_bdab3dd3_4_k_cu_afa9df7e4cuda3std3__420unreachable_sentinelE:
	.zero		1
	.type		_ZN34_INTERNAL_bdab3dd3_4_k_cu_afa9df7e4cuda3std6ranges3__45__cpo5ssizeE,@object
	.size		_ZN34_INTERNAL_bdab3dd3_4_k_cu_afa9df7e4cuda3std6ranges3__45__cpo5ssizeE,(_ZN34_INTERNAL_bdab3dd3_4_k_cu_afa9df7e6thrust24THRUST_300001_SM_1000_NS12placeholders3_10E - _ZN34_INTERNAL_bdab3dd3_4_k_cu_afa9df7e4cuda3std6ranges3__45__cpo5ssizeE)
_ZN34_INTERNAL_bdab3dd3_4_k_cu_afa9df7e4cuda3std6ranges3__45__cpo5ssizeE:
	.zero		1
	.type		_ZN34_INTERNAL_bdab3dd3_4_k_cu_afa9df7e6thrust24THRUST_300001_SM_1000_NS12placeholders3_10E,@object
	.size		_ZN34_INTERNAL_bdab3dd3_4_k_cu_afa9df7e6thrust24THRUST_300001_SM_1000_NS12placeholders3_10E,(_ZN34_INTERNAL_bdab3dd3_4_k_cu_afa9df7e4cuda3std3__45__cpo5crendE - _ZN34_INTERNAL_bdab3dd3_4_k_cu_afa9df7e6thrust24THRUST_300001_SM_1000_NS12placeholders3_10E)
_ZN34_INTERNAL_bdab3dd3_4_k_cu_afa9df7e6thrust24THRUST_300001_SM_1000_NS12placeholders3_10E:
	.zero		1
	.type		_ZN34_INTERNAL_bdab3dd3_4_k_cu_afa9df7e4cuda3std3__45__cpo5crendE,@object
	.size		_ZN34_INTERNAL_bdab3dd3_4_k_cu_afa9df7e4cuda3std3__45__cpo5crendE,(_ZN34_INTERNAL_bdab3dd3_4_k_cu_afa9df7e4cuda3std6ranges3__45__cpo4prevE - _ZN34_INTERNAL_bdab3dd3_4_k_cu_afa9df7e4cuda3std3__45__cpo5crendE)
_ZN34_INTERNAL_bdab3dd3_4_k_cu_afa9df7e4cuda3std3__45__cpo5crendE:
	.zero		1
	.type		_ZN34_INTERNAL_bdab3dd3_4_k_cu_afa9df7e4cuda3std6ranges3__45__cpo4prevE,@object
	.size		_ZN34_INTERNAL_bdab3dd3_4_k_cu_afa9df7e4cuda3std6ranges3__45__cpo4prevE,(_ZN34_INTERNAL_bdab3dd3_4_k_cu_afa9df7e4cuda3std6ranges3__45__cpo9iter_moveE - _ZN34_INTERNAL_bdab3dd3_4_k_cu_afa9df7e4cuda3std6ranges3__45__cpo4prevE)
_ZN34_INTERNAL_bdab3dd3_4_k_cu_afa9df7e4cuda3std6ranges3__45__cpo4prevE:
	.zero		1
	.type		_ZN34_INTERNAL_bdab3dd3_4_k_cu_afa9df7e4cuda3std6ranges3__45__cpo9iter_moveE,@object
	.size		_ZN34_INTERNAL_bdab3dd3_4_k_cu_afa9df7e4cuda3std6ranges3__45__cpo9iter_moveE,(_ZN34_INTERNAL_bdab3dd3_4_k_cu_afa9df7e6thrust24THRUST_300001_SM_1000_NS12placeholders2_2E - _ZN34_INTERNAL_bdab3dd3_4_k_cu_afa9df7e4cuda3std6ranges3__45__cpo9iter_moveE)
_ZN34_INTERNAL_bdab3dd3_4_k_cu_afa9df7e4cuda3std6ranges3__45__cpo9iter_moveE:
	.zero		1
	.type		_ZN34_INTERNAL_bdab3dd3_4_k_cu_afa9df7e6thrust24THRUST_300001_SM_1000_NS12placeholders2_2E,@object
	.size		_ZN34_INTERNAL_bdab3dd3_4_k_cu_afa9df7e6thrust24THRUST_300001_SM_1000_NS12placeholders2_2E,(_ZN34_INTERNAL_bdab3dd3_4_k_cu_afa9df7e6thrust24THRUST_300001_SM_1000_NS12placeholders2_4E - _ZN34_INTERNAL_bdab3dd3_4_k_cu_afa9df7e6thrust24THRUST_300001_SM_1000_NS12placeholders2_2E)
_ZN34_INTERNAL_bdab3dd3_4_k_cu_afa9df7e6thrust24THRUST_300001_SM_1000_NS12placeholders2_2E:
	.zero		1
	.type		_ZN34_INTERNAL_bdab3dd3_4_k_cu_afa9df7e6thrust24THRUST_300001_SM_1000_NS12placeholders2_4E,@object
	.size		_ZN34_INTERNAL_bdab3dd3_4_k_cu_afa9df7e6thrust24THRUST_300001_SM_1000_NS12placeholders2_4E,(_ZN34_INTERNAL_bdab3dd3_4_k_cu_afa9df7e4cuda3std3__45__cpo3endE - _ZN34_INTERNAL_bdab3dd3_4_k_cu_afa9df7e6thrust24THRUST_300001_SM_1000_NS12placeholders2_4E)
_ZN34_INTERNAL_bdab3dd3_4_k_cu_afa9df7e6thrust24THRUST_300001_SM_1000_NS12placeholders2_4E:
	.zero		1
	.type		_ZN34_INTERNAL_bdab3dd3_4_k_cu_afa9df7e4cuda3std3__45__cpo3endE,@object
	.size		_ZN34_INTERNAL_bdab3dd3_4_k_cu_afa9df7e4cuda3std3__45__cpo3endE,(_ZN34_INTERNAL_bdab3dd3_4_k_cu_afa9df7e4cuda3std6ranges3__45__cpo3endE - _ZN34_INTERNAL_bdab3dd3_4_k_cu_afa9df7e4cuda3std3__45__cpo3endE)
_ZN34_INTERNAL_bdab3dd3_4_k_cu_afa9df7e4cuda3std3__45__cpo3endE:
	.zero		1
	.type		_ZN34_INTERNAL_bdab3dd3_4_k_cu_afa9df7e4cuda3std6ranges3__45__cpo3endE,@object
	.size		_ZN34_INTERNAL_bdab3dd3_4_k_cu_afa9df7e4cuda3std6ranges3__45__cpo3endE,(_ZN34_INTERNAL_bdab3dd3_4_k_cu_afa9df7e4cuda3std3__419piecewise_constructE - _ZN34_INTERNAL_bdab3dd3_4_k_cu_afa9df7e4cuda3std6ranges3__45__cpo3endE)
_ZN34_INTERNAL_bdab3dd3_4_k_cu_afa9df7e4cuda3std6ranges3__45__cpo3endE:
	.zero		1
	.type		_ZN34_INTERNAL_bdab3dd3_4_k_cu_afa9df7e4cuda3std3__419piecewise_constructE,@object
	.size		_ZN34_INTERNAL_bdab3dd3_4_k_cu_afa9df7e4cuda3std3__419piecewise_constructE,(_ZN34_INTERNAL_bdab3dd3_4_k_cu_afa9df7e4cuda3std6ranges3__45__cpo5cdataE - _ZN34_INTERNAL_bdab3dd3_4_k_cu_afa9df7e4cuda3std3__419piecewise_constructE)
_ZN34_INTERNAL_bdab3dd3_4_k_cu_afa9df7e4cuda3std3__419piecewise_constructE:
	.zero		1
	.type		_ZN34_INTERNAL_bdab3dd3_4_k_cu_afa9df7e4cuda3std6ranges3__45__cpo5cdataE,@object
	.size		_ZN34_INTERNAL_bdab3dd3_4_k_cu_afa9df7e4cuda3std6ranges3__45__cpo5cdataE,(_ZN34_INTERNAL_bdab3dd3_4_k_cu_afa9df7e6thrust24THRUST_300001_SM_1000_NS12placeholders2_8E - _ZN34_INTERNAL_bdab3dd3_4_k_cu_afa9df7e4cuda3std6ranges3__45__cpo5cdataE)
_ZN34_INTERNAL_bdab3dd3_4_k_cu_afa9df7e4cuda3std6ranges3__45__cpo5cdataE:
	.zero		1
	.type		_ZN34_INTERNAL_bdab3dd3_4_k_cu_afa9df7e6thrust24THRUST_300001_SM_1000_NS12placeholders2_8E,@object
	.size		_ZN34_INTERNAL_bdab3dd3_4_k_cu_afa9df7e6thrust24THRUST_300001_SM_1000_NS12placeholders2_8E,(_ZN34_INTERNAL_bdab3dd3_4_k_cu_afa9df7e4cuda3std3__45__cpo4rendE - _ZN34_INTERNAL_bdab3dd3_4_k_cu_afa9df7e6thrust24THRUST_300001_SM_1000_NS12placeholders2_8E)
_ZN34_INTERNAL_bdab3dd3_4_k_cu_afa9df7e6thrust24THRUST_300001_SM_1000_NS12placeholders2_8E:
	.zero		1
	.type		_ZN34_INTERNAL_bdab3dd3_4_k_cu_afa9df7e4cuda3std3__45__cpo4rendE,@object
	.size		_ZN34_INTERNAL_bdab3dd3_4_k_cu_afa9df7e4cuda3std3__45__cpo4rendE,(_ZN34_INTERNAL_bdab3dd3_4_k_cu_afa9df7e4cuda3std6ranges3__45__cpo9iter_swapE - _ZN34_INTERNAL_bdab3dd3_4_k_cu_afa9df7e4cuda3std3__45__cpo4rendE)
_ZN34_INTERNAL_bdab3dd3_4_k_cu_afa9df7e4cuda3std3__45__cpo4rendE:
	.zero		1
	.type		_ZN34_INTERNAL_bdab3dd3_4_k_cu_afa9df7e4cuda3std6ranges3__45__cpo9iter_swapE,@object
	.size		_ZN34_INTERNAL_bdab3dd3_4_k_cu_afa9df7e4cuda3std6ranges3__45__cpo9iter_swapE,(_ZN34_INTERNAL_bdab3dd3_4_k_cu_afa9df7e4cuda3std3__48unexpectE - _ZN34_INTERNAL_bdab3dd3_4_k_cu_afa9df7e4cuda3std6ranges3__45__cpo9iter_swapE)
_ZN34_INTERNAL_bdab3dd3_4_k_cu_afa9df7e4cuda3std6ranges3__45__cpo9iter_swapE:
	.zero		1
	.type		_ZN34_INTERNAL_bdab3dd3_4_k_cu_afa9df7e4cuda3std3__48unexpectE,@object
	.size		_ZN34_INTERNAL_bdab3dd3_4_k_cu_afa9df7e4cuda3std3__48unexpectE,(_ZN34_INTERNAL_bdab3dd3_4_k_cu_afa9df7e6thrust24THRUST_300001_SM_1000_NS6system6detail10sequential3seqE - _ZN34_INTERNAL_bdab3dd3_4_k_cu_afa9df7e4cuda3std3__48unexpectE)
_ZN34_INTERNAL_bdab3dd3_4_k_cu_afa9df7e4cuda3std3__48unexpectE:
	.zero		1
	.type		_ZN34_INTERNAL_bdab3dd3_4_k_cu_afa9df7e6thrust24THRUST_300001_SM_1000_NS6system6detail10sequential3seqE,@object
	.size		_ZN34_INTERNAL_bdab3dd3_4_k_cu_afa9df7e6thrust24THRUST_300001_SM_1000_NS6system6detail10sequential3seqE,(.L_29 - _ZN34_INTERNAL_bdab3dd3_4_k_cu_afa9df7e6thrust24THRUST_300001_SM_1000_NS6system6detail10sequential3seqE)
_ZN34_INTERNAL_bdab3dd3_4_k_cu_afa9df7e6thrust24THRUST_300001_SM_1000_NS6system6detail10sequential3seqE:
	.zero		1
.L_29:


//--------------------- .nv.shared._ZN3cub18CUB_300001_SM_10006detail4scan20DeviceScanInitKernelINS0_13ScanTileStateIjLb1EEEEEvT_i --------------------------
	.section	.nv.shared._ZN3cub18CUB_300001_SM_10006detail4scan20DeviceScanInitKernelINS0_13ScanTileStateIjLb1EEEEEvT_i,"aw",@nobits
	.sectionflags	@""
	.align	16
	.zero		1024


//--------------------- .nv.shared._ZN3cub18CUB_300001_SM_10006detail11EmptyKernelIvEEvv --------------------------
	.section	.nv.shared._ZN3cub18CUB_300001_SM_10006detail11EmptyKernelIvEEvv,"aw",@nobits
	.sectionflags	@""
	.align	16
	.zero		1024


//--------------------- .nv.shared._Z16gpu_glbl_shufflePjS_S_S_jjj --------------------------
	.section	.nv.shared._Z16gpu_glbl_shufflePjS_S_S_jjj,"aw",@nobits
	.sectionflags	@""
	.align	16
	.zero		1024


//--------------------- .nv.shared._Z20gpu_radix_sort_localPjS_S_jS_jj --------------------------
	.section	.nv.shared._Z20gpu_radix_sort_localPjS_S_jS_jj,"aw",@nobits
	.sectionflags	@""
	.align	16
	.zero		1024


//--------------------- .nv.constant0._ZN3cub18CUB_300001_SM_10006detail4scan16DeviceScanKernelINS2_10policy_hubIjjjjN4cuda3std3__44plusIvEEE10Policy1000EPjSC_NS0_13ScanTileStateIjLb1EEES9_NS1_10InputValueIjSC_EEjjLb0EjEEvT0_T1_T2_iT3_T4_T5_ --------------------------
	.section	.nv.constant0._ZN3cub18CUB_300001_SM_10006detail4scan16DeviceScanKernelINS2_10policy_hubIjjjjN4cuda3std3__44plusIvEEE10Policy1000EPjSC_NS0_13ScanTileStateIjLb1EEES9_NS1_10InputValueIjSC_EEjjLb0EjEEvT0_T1_T2_iT3_T4_T5_,"a",@progbits
	.sectionflags	@""
	.align	4
.nv.constant0._ZN3cub18CUB_300001_SM_10006detail4scan16DeviceScanKernelINS2_10policy_hubIjjjjN4cuda3std3__44plusIvEEE10Policy1000EPjSC_NS0_13ScanTileStateIjLb1EEES9_NS1_10InputValueIjSC_EEjjLb0EjEEvT0_T1_T2_iT3_T4_T5_:
	.zero		948


//--------------------- .nv.constant0._ZN3cub18CUB_300001_SM_10006detail4scan20DeviceScanInitKernelINS0_13ScanTileStateIjLb1EEEEEvT_i --------------------------
	.section	.nv.constant0._ZN3cub18CUB_300001_SM_10006detail4scan20DeviceScanInitKernelINS0_13ScanTileStateIjLb1EEEEEvT_i,"a",@progbits
	.sectionflags	@""
	.align	4
.nv.constant0._ZN3cub18CUB_300001_SM_10006detail4scan20DeviceScanInitKernelINS0_13ScanTileStateIjLb1EEEEEvT_i:
	.zero		908


//--------------------- .nv.constant0._ZN3cub18CUB_300001_SM_10006detail11EmptyKernelIvEEvv --------------------------
	.section	.nv.constant0._ZN3cub18CUB_300001_SM_10006detail11EmptyKernelIvEEvv,"a",@progbits
	.sectionflags	@""
	.align	4
.nv.constant0._ZN3cub18CUB_300001_SM_10006detail11EmptyKernelIvEEvv:
	.zero		896


//--------------------- .nv.constant0._Z16gpu_glbl_shufflePjS_S_S_jjj --------------------------
	.section	.nv.constant0._Z16gpu_glbl_shufflePjS_S_S_jjj,"a",@progbits
	.sectionflags	@""
	.align	4
.nv.constant0._Z16gpu_glbl_shufflePjS_S_S_jjj:
	.zero		940


//--------------------- .nv.constant0._Z20gpu_radix_sort_localPjS_S_jS_jj --------------------------
	.section	.nv.constant0._Z20gpu_radix_sort_localPjS_S_jS_jj,"a",@progbits
	.sectionflags	@""
	.align	4
.nv.constant0._Z20gpu_radix_sort_localPjS_S_jS_jj:
	.zero		944


//--------------------- SYMBOLS --------------------------

	.type		.nv.reservedSmem.offset0,@object
	.size		.nv.reservedSmem.offset0,0x4
	.type		.nv.reservedSmem.cap,@object
	.size		.nv.reservedSmem.cap,0x4
